//
// Generated by NVIDIA NVVM Compiler
//
// Compiler Build ID: CL-36424714
// Cuda compilation tools, release 13.0, V13.0.88
// Based on NVVM 20.0.0
//

.version 9.0
.target sm_100
.address_size 64

	// .globl	_Z17vector_sum_kernelPfS_i
.global .align 1 .b8 _ZN34_INTERNAL_01961676_4_k_cu_21b5bf474cuda3std3__45__cpo5beginE[1];
.global .align 1 .b8 _ZN34_INTERNAL_01961676_4_k_cu_21b5bf474cuda3std3__45__cpo3endE[1];
.global .align 1 .b8 _ZN34_INTERNAL_01961676_4_k_cu_21b5bf474cuda3std3__45__cpo6cbeginE[1];
.global .align 1 .b8 _ZN34_INTERNAL_01961676_4_k_cu_21b5bf474cuda3std3__45__cpo4cendE[1];
.global .align 1 .b8 _ZN34_INTERNAL_01961676_4_k_cu_21b5bf474cuda3std3__45__cpo6rbeginE[1];
.global .align 1 .b8 _ZN34_INTERNAL_01961676_4_k_cu_21b5bf474cuda3std3__45__cpo4rendE[1];
.global .align 1 .b8 _ZN34_INTERNAL_01961676_4_k_cu_21b5bf474cuda3std3__45__cpo7crbeginE[1];
.global .align 1 .b8 _ZN34_INTERNAL_01961676_4_k_cu_21b5bf474cuda3std3__45__cpo5crendE[1];
.global .align 1 .b8 _ZN34_INTERNAL_01961676_4_k_cu_21b5bf474cuda3std3__436_GLOBAL__N__01961676_4_k_cu_21b5bf476ignoreE[1];
.global .align 1 .b8 _ZN34_INTERNAL_01961676_4_k_cu_21b5bf474cuda3std3__419piecewise_constructE[1];
.global .align 1 .b8 _ZN34_INTERNAL_01961676_4_k_cu_21b5bf474cuda3std3__48in_placeE[1];
.global .align 1 .b8 _ZN34_INTERNAL_01961676_4_k_cu_21b5bf474cuda3std3__420unreachable_sentinelE[1];
.global .align 1 .b8 _ZN34_INTERNAL_01961676_4_k_cu_21b5bf474cuda3std3__47nulloptE[1];
.global .align 1 .b8 _ZN34_INTERNAL_01961676_4_k_cu_21b5bf474cuda3std3__48unexpectE[1];
.global .align 1 .b8 _ZN34_INTERNAL_01961676_4_k_cu_21b5bf474cuda3std6ranges3__45__cpo4swapE[1];
.global .align 1 .b8 _ZN34_INTERNAL_01961676_4_k_cu_21b5bf474cuda3std6ranges3__45__cpo9iter_moveE[1];
.global .align 1 .b8 _ZN34_INTERNAL_01961676_4_k_cu_21b5bf474cuda3std6ranges3__45__cpo5beginE[1];
.global .align 1 .b8 _ZN34_INTERNAL_01961676_4_k_cu_21b5bf474cuda3std6ranges3__45__cpo3endE[1];
.global .align 1 .b8 _ZN34_INTERNAL_01961676_4_k_cu_21b5bf474cuda3std6ranges3__45__cpo6cbeginE[1];
.global .align 1 .b8 _ZN34_INTERNAL_01961676_4_k_cu_21b5bf474cuda3std6ranges3__45__cpo4cendE[1];
.global .align 1 .b8 _ZN34_INTERNAL_01961676_4_k_cu_21b5bf474cuda3std6ranges3__45__cpo7advanceE[1];
.global .align 1 .b8 _ZN34_INTERNAL_01961676_4_k_cu_21b5bf474cuda3std6ranges3__45__cpo9iter_swapE[1];
.global .align 1 .b8 _ZN34_INTERNAL_01961676_4_k_cu_21b5bf474cuda3std6ranges3__45__cpo4nextE[1];
.global .align 1 .b8 _ZN34_INTERNAL_01961676_4_k_cu_21b5bf474cuda3std6ranges3__45__cpo4prevE[1];
.global .align 1 .b8 _ZN34_INTERNAL_01961676_4_k_cu_21b5bf474cuda3std6ranges3__45__cpo4dataE[1];
.global .align 1 .b8 _ZN34_INTERNAL_01961676_4_k_cu_21b5bf474cuda3std6ranges3__45__cpo5cdataE[1];
.global .align 1 .b8 _ZN34_INTERNAL_01961676_4_k_cu_21b5bf474cuda3std6ranges3__45__cpo4sizeE[1];
.global .align 1 .b8 _ZN34_INTERNAL_01961676_4_k_cu_21b5bf474cuda3std6ranges3__45__cpo5ssizeE[1];
.global .align 1 .b8 _ZN34_INTERNAL_01961676_4_k_cu_21b5bf474cuda3std6ranges3__45__cpo8distanceE[1];
.global .align 1 .b8 _ZN34_INTERNAL_01961676_4_k_cu_21b5bf476thrust24THRUST_300001_SM_1000_NS8cuda_cub3parE[1];
.global .align 1 .b8 _ZN34_INTERNAL_01961676_4_k_cu_21b5bf476thrust24THRUST_300001_SM_1000_NS8cuda_cub10par_nosyncE[1];
.global .align 1 .b8 _ZN34_INTERNAL_01961676_4_k_cu_21b5bf476thrust24THRUST_300001_SM_1000_NS6system6detail10sequential3seqE[1];
.global .align 1 .b8 _ZN34_INTERNAL_01961676_4_k_cu_21b5bf476thrust24THRUST_300001_SM_1000_NS12placeholders2_1E[1];
.global .align 1 .b8 _ZN34_INTERNAL_01961676_4_k_cu_21b5bf476thrust24THRUST_300001_SM_1000_NS12placeholders2_2E[1];
.global .align 1 .b8 _ZN34_INTERNAL_01961676_4_k_cu_21b5bf476thrust24THRUST_300001_SM_1000_NS12placeholders2_3E[1];
.global .align 1 .b8 _ZN34_INTERNAL_01961676_4_k_cu_21b5bf476thrust24THRUST_300001_SM_1000_NS12placeholders2_4E[1];
.global .align 1 .b8 _ZN34_INTERNAL_01961676_4_k_cu_21b5bf476thrust24THRUST_300001_SM_1000_NS12placeholders2_5E[1];
.global .align 1 .b8 _ZN34_INTERNAL_01961676_4_k_cu_21b5bf476thrust24THRUST_300001_SM_1000_NS12placeholders2_6E[1];
.global .align 1 .b8 _ZN34_INTERNAL_01961676_4_k_cu_21b5bf476thrust24THRUST_300001_SM_1000_NS12placeholders2_7E[1];
.global .align 1 .b8 _ZN34_INTERNAL_01961676_4_k_cu_21b5bf476thrust24THRUST_300001_SM_1000_NS12placeholders2_8E[1];
.global .align 1 .b8 _ZN34_INTERNAL_01961676_4_k_cu_21b5bf476thrust24THRUST_300001_SM_1000_NS12placeholders2_9E[1];
.global .align 1 .b8 _ZN34_INTERNAL_01961676_4_k_cu_21b5bf476thrust24THRUST_300001_SM_1000_NS12placeholders3_10E[1];
.global .align 1 .b8 _ZN34_INTERNAL_01961676_4_k_cu_21b5bf476thrust24THRUST_300001_SM_1000_NS3seqE[1];

.visible .entry _Z17vector_sum_kernelPfS_i(
	.param .u64 .ptr .align 1 _Z17vector_sum_kernelPfS_i_param_0,
	.param .u64 .ptr .align 1 _Z17vector_sum_kernelPfS_i_param_1,
	.param .u32 _Z17vector_sum_kernelPfS_i_param_2
)
{
	.reg .pred 	%p<2>;
	.reg .b32 	%r<6>;
	.reg .b32 	%f<3>;
	.reg .b64 	%rd<7>;

	ld.param.u64 	%rd1, [_Z17vector_sum_kernelPfS_i_param_0];
	ld.param.u64 	%rd2, [_Z17vector_sum_kernelPfS_i_param_1];
	ld.param.u32 	%r2, [_Z17vector_sum_kernelPfS_i_param_2];
	mov.u32 	%r3, %tid.x;
	mov.u32 	%r4, %ntid.x;
	mov.u32 	%r5, %ctaid.x;
	mad.lo.s32 	%r1, %r4, %r5, %r3;
	setp.ge.s32 	%p1, %r1, %r2;
	@%p1 bra 	$L__BB0_2;
	cvta.to.global.u64 	%rd3, %rd1;
	cvta.to.global.u64 	%rd4, %rd2;
	mul.wide.s32 	%rd5, %r1, 4;
	add.s64 	%rd6, %rd3, %rd5;
	ld.global.f32 	%f1, [%rd6];
	atom.global.add.f32 	%f2, [%rd4], %f1;
$L__BB0_2:
	ret;

}
	// .globl	_ZN3cub18CUB_300001_SM_10006detail11EmptyKernelIvEEvv
.visible .entry _ZN3cub18CUB_300001_SM_10006detail11EmptyKernelIvEEvv()
{


	ret;

}
	// .globl	_ZN3cub18CUB_300001_SM_10006detail8for_each13static_kernelINS2_12policy_hub_t12policy_500_tEmN6thrust24THRUST_300001_SM_1000_NS8cuda_cub20__uninitialized_fill7functorINS7_10device_ptrIfEEfEEEEvT0_T1_
.visible .entry _ZN3cub18CUB_300001_SM_10006detail8for_each13static_kernelINS2_12policy_hub_t12policy_500_tEmN6thrust24THRUST_300001_SM_1000_NS8cuda_cub20__uninitialized_fill7functorINS7_10device_ptrIfEEfEEEEvT0_T1_(
	.param .u64 _ZN3cub18CUB_300001_SM_10006detail8for_each13static_kernelINS2_12policy_hub_t12policy_500_tEmN6thrust24THRUST_300001_SM_1000_NS8cuda_cub20__uninitialized_fill7functorINS7_10device_ptrIfEEfEEEEvT0_T1__param_0,
	.param .align 8 .b8 _ZN3cub18CUB_300001_SM_10006detail8for_each13static_kernelINS2_12policy_hub_t12policy_500_tEmN6thrust24THRUST_300001_SM_1000_NS8cuda_cub20__uninitialized_fill7functorINS7_10device_ptrIfEEfEEEEvT0_T1__param_1[16]
)
.maxntid 256
{
	.reg .pred 	%p<4>;
	.reg .b16 	%rs<5>;
	.reg .b32 	%r<10>;
	.reg .b32 	%f<3>;
	.reg .b64 	%rd<16>;

	ld.param.f32 	%f2, [_ZN3cub18CUB_300001_SM_10006detail8for_each13static_kernelINS2_12policy_hub_t12policy_500_tEmN6thrust24THRUST_300001_SM_1000_NS8cuda_cub20__uninitialized_fill7functorINS7_10device_ptrIfEEfEEEEvT0_T1__param_1+8];
	ld.param.u64 	%rd4, [_ZN3cub18CUB_300001_SM_10006detail8for_each13static_kernelINS2_12policy_hub_t12policy_500_tEmN6thrust24THRUST_300001_SM_1000_NS8cuda_cub20__uninitialized_fill7functorINS7_10device_ptrIfEEfEEEEvT0_T1__param_1];
	ld.param.u64 	%rd5, [_ZN3cub18CUB_300001_SM_10006detail8for_each13static_kernelINS2_12policy_hub_t12policy_500_tEmN6thrust24THRUST_300001_SM_1000_NS8cuda_cub20__uninitialized_fill7functorINS7_10device_ptrIfEEfEEEEvT0_T1__param_0];
	mov.u32 	%r7, %ctaid.x;
	mul.wide.u32 	%rd1, %r7, 512;
	sub.s64 	%rd2, %rd5, %rd1;
	setp.lt.u64 	%p1, %rd2, 512;
	@%p1 bra 	$L__BB2_2;
	mov.u32 	%r9, %tid.x;
	cvta.to.global.u64 	%rd11, %rd4;
	cvt.u64.u32 	%rd12, %r9;
	add.s64 	%rd13, %rd1, %rd12;
	shl.b64 	%rd14, %rd13, 2;
	add.s64 	%rd15, %rd11, %rd14;
	st.global.f32 	[%rd15], %f2;
	st.global.f32 	[%rd15+1024], %f2;
	bra.uni 	$L__BB2_6;
$L__BB2_2:
	cvta.to.global.u64 	%rd6, %rd4;
	mov.u32 	%r1, %tid.x;
	cvt.u64.u32 	%rd7, %r1;
	setp.le.u64 	%p2, %rd2, %rd7;
	add.s64 	%rd8, %rd1, %rd7;
	shl.b64 	%rd9, %rd8, 2;
	add.s64 	%rd3, %rd6, %rd9;
	@%p2 bra 	$L__BB2_4;
	st.global.f32 	[%rd3], %f2;
$L__BB2_4:
	add.s32 	%r8, %r1, 256;
	cvt.u64.u32 	%rd10, %r8;
	setp.le.u64 	%p3, %rd2, %rd10;
	@%p3 bra 	$L__BB2_6;
	st.global.f32 	[%rd3+1024], %f2;
$L__BB2_6:
	ret;

}
	// .globl	_ZN3cub18CUB_300001_SM_10006detail8for_each13static_kernelINS2_12policy_hub_t12policy_500_tElN6thrust24THRUST_300001_SM_1000_NS8cuda_cub6__fill7functorINS7_6detail15normal_iteratorINS7_10device_ptrIfEEEEfEEEEvT0_T1_
.visible .entry _ZN3cub18CUB_300001_SM_10006detail8for_each13static_kernelINS2_12policy_hub_t12policy_500_tElN6thrust24THRUST_300001_SM_1000_NS8cuda_cub6__fill7functorINS7_6detail15normal_iteratorINS7_10device_ptrIfEEEEfEEEEvT0_T1_(
	.param .u64 _ZN3cub18CUB_300001_SM_10006detail8for_each13static_kernelINS2_12policy_hub_t12policy_500_tElN6thrust24THRUST_300001_SM_1000_NS8cuda_cub6__fill7functorINS7_6detail15normal_iteratorINS7_10device_ptrIfEEEEfEEEEvT0_T1__param_0,
	.param .align 8 .b8 _ZN3cub18CUB_300001_SM_10006detail8for_each13static_kernelINS2_12policy_hub_t12policy_500_tElN6thrust24THRUST_300001_SM_1000_NS8cuda_cub6__fill7functorINS7_6detail15normal_iteratorINS7_10device_ptrIfEEEEfEEEEvT0_T1__param_1[16]
)
.maxntid 256
{
	.reg .pred 	%p<4>;
	.reg .b16 	%rs<5>;
	.reg .b32 	%r<10>;
	.reg .b32 	%f<3>;
	.reg .b64 	%rd<17>;

	ld.param.f32 	%f2, [_ZN3cub18CUB_300001_SM_10006detail8for_each13static_kernelINS2_12policy_hub_t12policy_500_tElN6thrust24THRUST_300001_SM_1000_NS8cuda_cub6__fill7functorINS7_6detail15normal_iteratorINS7_10device_ptrIfEEEEfEEEEvT0_T1__param_1+8];
	ld.param.u64 	%rd5, [_ZN3cub18CUB_300001_SM_10006detail8for_each13static_kernelINS2_12policy_hub_t12policy_500_tElN6thrust24THRUST_300001_SM_1000_NS8cuda_cub6__fill7functorINS7_6detail15normal_iteratorINS7_10device_ptrIfEEEEfEEEEvT0_T1__param_1];
	ld.param.u64 	%rd6, [_ZN3cub18CUB_300001_SM_10006detail8for_each13static_kernelINS2_12policy_hub_t12policy_500_tElN6thrust24THRUST_300001_SM_1000_NS8cuda_cub6__fill7functorINS7_6detail15normal_iteratorINS7_10device_ptrIfEEEEfEEEEvT0_T1__param_0];
	mov.u32 	%r7, %ctaid.x;
	mul.wide.u32 	%rd1, %r7, 512;
	sub.s64 	%rd2, %rd6, %rd1;
	setp.lt.s64 	%p1, %rd2, 512;
	@%p1 bra 	$L__BB3_2;
	mov.u32 	%r9, %tid.x;
	cvta.to.global.u64 	%rd12, %rd5;
	cvt.u64.u32 	%rd13, %r9;
	add.s64 	%rd14, %rd1, %rd13;
	shl.b64 	%rd15, %rd14, 2;
	add.s64 	%rd16, %rd12, %rd15;
	st.global.f32 	[%rd16], %f2;
	st.global.f32 	[%rd16+1024], %f2;
	bra.uni 	$L__BB3_6;
$L__BB3_2:
	cvta.to.global.u64 	%rd7, %rd5;
	mov.u32 	%r1, %tid.x;
	cvt.s64.s32 	%rd3, %rd2;
	cvt.u64.u32 	%rd8, %r1;
	setp.le.s64 	%p2, %rd3, %rd8;
	add.s64 	%rd9, %rd1, %rd8;
	shl.b64 	%rd10, %rd9, 2;
	add.s64 	%rd4, %rd7, %rd10;
	@%p2 bra 	$L__BB3_4;
	st.global.f32 	[%rd4], %f2;
$L__BB3_4:
	add.s32 	%r8, %r1, 256;
	cvt.u64.u32 	%rd11, %r8;
	setp.le.s64 	%p3, %rd3, %rd11;
	@%p3 bra 	$L__BB3_6;
	st.global.f32 	[%rd4+1024], %f2;
$L__BB3_6:
	ret;

}
	// .globl	_ZN3cub18CUB_300001_SM_10006detail8for_each13static_kernelINS2_12policy_hub_t12policy_500_tEmN6thrust24THRUST_300001_SM_1000_NS8cuda_cub6__fill7functorINS7_6detail15normal_iteratorINS7_10device_ptrIfEEEEfEEEEvT0_T1_
.visible .entry _ZN3cub18CUB_300001_SM_10006detail8for_each13static_kernelINS2_12policy_hub_t12policy_500_tEmN6thrust24THRUST_300001_SM_1000_NS8cuda_cub6__fill7functorINS7_6detail15normal_iteratorINS7_10device_ptrIfEEEEfEEEEvT0_T1_(
	.param .u64 _ZN3cub18CUB_300001_SM_10006detail8for_each13static_kernelINS2_12policy_hub_t12policy_500_tEmN6thrust24THRUST_300001_SM_1000_NS8cuda_cub6__fill7functorINS7_6detail15normal_iteratorINS7_10device_ptrIfEEEEfEEEEvT0_T1__param_0,
	.param .align 8 .b8 _ZN3cub18CUB_300001_SM_10006detail8for_each13static_kernelINS2_12policy_hub_t12policy_500_tEmN6thrust24THRUST_300001_SM_1000_NS8cuda_cub6__fill7functorINS7_6detail15normal_iteratorINS7_10device_ptrIfEEEEfEEEEvT0_T1__param_1[16]
)
.maxntid 256
{
	.reg .pred 	%p<4>;
	.reg .b16 	%rs<5>;
	.reg .b32 	%r<10>;
	.reg .b32 	%f<3>;
	.reg .b64 	%rd<16>;

	ld.param.f32 	%f2, [_ZN3cub18CUB_300001_SM_10006detail8for_each13static_kernelINS2_12policy_hub_t12policy_500_tEmN6thrust24THRUST_300001_SM_1000_NS8cuda_cub6__fill7functorINS7_6detail15normal_iteratorINS7_10device_ptrIfEEEEfEEEEvT0_T1__param_1+8];
	ld.param.u64 	%rd4, [_ZN3cub18CUB_300001_SM_10006detail8for_each13static_kernelINS2_12policy_hub_t12policy_500_tEmN6thrust24THRUST_300001_SM_1000_NS8cuda_cub6__fill7functorINS7_6detail15normal_iteratorINS7_10device_ptrIfEEEEfEEEEvT0_T1__param_1];
	ld.param.u64 	%rd5, [_ZN3cub18CUB_300001_SM_10006detail8for_each13static_kernelINS2_12policy_hub_t12policy_500_tEmN6thrust24THRUST_300001_SM_1000_NS8cuda_cub6__fill7functorINS7_6detail15normal_iteratorINS7_10device_ptrIfEEEEfEEEEvT0_T1__param_0];
	mov.u32 	%r7, %ctaid.x;
	mul.wide.u32 	%rd1, %r7, 512;
	sub.s64 	%rd2, %rd5, %rd1;
	setp.lt.u64 	%p1, %rd2, 512;
	@%p1 bra 	$L__BB4_2;
	mov.u32 	%r9, %tid.x;
	cvta.to.global.u64 	%rd11, %rd4;
	cvt.u64.u32 	%rd12, %r9;
	add.s64 	%rd13, %rd1, %rd12;
	shl.b64 	%rd14, %rd13, 2;
	add.s64 	%rd15, %rd11, %rd14;
	st.global.f32 	[%rd15], %f2;
	st.global.f32 	[%rd15+1024], %f2;
	bra.uni 	$L__BB4_6;
$L__BB4_2:
	cvta.to.global.u64 	%rd6, %rd4;
	mov.u32 	%r1, %tid.x;
	cvt.u64.u32 	%rd7, %r1;
	setp.le.u64 	%p2, %rd2, %rd7;
	add.s64 	%rd8, %rd1, %rd7;
	shl.b64 	%rd9, %rd8, 2;
	add.s64 	%rd3, %rd6, %rd9;
	@%p2 bra 	$L__BB4_4;
	st.global.f32 	[%rd3], %f2;
$L__BB4_4:
	add.s32 	%r8, %r1, 256;
	cvt.u64.u32 	%rd10, %r8;
	setp.le.u64 	%p3, %rd2, %rd10;
	@%p3 bra 	$L__BB4_6;
	st.global.f32 	[%rd3+1024], %f2;
$L__BB4_6:
	ret;

}


// ===== COMPILED SASS (sm_100) =====

	.target	sm_100

	.elftype	@"ET_EXEC"


//--------------------- .note.nv.tkinfo           --------------------------
	.section	.note.nv.tkinfo,"",@"SHT_NOTE"
	.sectionflags	@"SHF_NOTE_NV_TKINFO"
	.tkinfo
        /*0018*/ 	.word	0x00000002
        /*0030*/ 	.string	""
        /*0030*/ 	.string	"ptxas"
        /*0030*/ 	.string	"Cuda compilation tools, release 13.0, V13.0.88"
        /*0030*/ 	.string	"Build cuda_13.0.r13.0/compiler.36424714_0"
        /*0030*/ 	.string	"-arch sm_100 -m 64 "



//--------------------- .note.nv.cuinfo           --------------------------
	.section	.note.nv.cuinfo,"",@"SHT_NOTE"
	.sectionflags	@"SHF_NOTE_NV_CUINFO"
        /*0018*/ 	.short	0x0002
        /*001a*/ 	.short	0x0064
        /*001c*/ 	.short	0x0082
	.zero		2


//--------------------- .nv.info                  --------------------------
	.section	.nv.info,"",@"SHT_CUDA_INFO"
	.align	4


	//----- nvinfo : EIATTR_REGCOUNT
	.align		4
        /*0000*/ 	.byte	0x04, 0x2f
        /*0002*/ 	.short	(.L_44 - .L_43)
	.align		4
.L_43:
        /*0004*/ 	.word	index@(_Z17vector_sum_kernelPfS_i)
        /*0008*/ 	.word	0x00000008


	//----- nvinfo : EIATTR_FRAME_SIZE
	.align		4
.L_44:
        /*000c*/ 	.byte	0x04, 0x11
        /*000e*/ 	.short	(.L_46 - .L_45)
	.align		4
.L_45:
        /*0010*/ 	.word	index@(_Z17vector_sum_kernelPfS_i)
        /*0014*/ 	.word	0x00000000


	//----- nvinfo : EIATTR_REGCOUNT
	.align		4
.L_46:
        /*0018*/ 	.byte	0x04, 0x2f
        /*001a*/ 	.short	(.L_48 - .L_47)
	.align		4
.L_47:
        /*001c*/ 	.word	index@(_ZN3cub18CUB_300001_SM_10006detail11EmptyKernelIvEEvv)
        /*0020*/ 	.word	0x00000004


	//----- nvinfo : EIATTR_FRAME_SIZE
	.align		4
.L_48:
        /*0024*/ 	.byte	0x04, 0x11
        /*0026*/ 	.short	(.L_50 - .L_49)
	.align		4
.L_49:
        /*0028*/ 	.word	index@(_ZN3cub18CUB_300001_SM_10006detail11EmptyKernelIvEEvv)
        /*002c*/ 	.word	0x00000000


	//----- nvinfo : EIATTR_REGCOUNT
	.align		4
.L_50:
        /*0030*/ 	.byte	0x04, 0x2f
        /*0032*/ 	.short	(.L_52 - .L_51)
	.align		4
.L_51:
        /*0034*/ 	.word	index@(_ZN3cub18CUB_300001_SM_10006detail8for_each13static_kernelINS2_12policy_hub_t12policy_500_tEmN6thrust24THRUST_300001_SM_1000_NS8cuda_cub20__uninitialized_fill7functorINS7_10device_ptrIfEEfEEEEvT0_T1_)
        /*0038*/ 	.word	0x00000008


	//----- nvinfo : EIATTR_FRAME_SIZE
	.align		4
.L_52:
        /*003c*/ 	.byte	0x04, 0x11
        /*003e*/ 	.short	(.L_54 - .L_53)
	.align		4
.L_53:
        /*0040*/ 	.word	index@(_ZN3cub18CUB_300001_SM_10006detail8for_each13static_kernelINS2_12policy_hub_t12policy_500_tEmN6thrust24THRUST_300001_SM_1000_NS8cuda_cub20__uninitialized_fill7functorINS7_10device_ptrIfEEfEEEEvT0_T1_)
        /*0044*/ 	.word	0x00000000


	//----- nvinfo : EIATTR_REGCOUNT
	.align		4
.L_54:
        /*0048*/ 	.byte	0x04, 0x2f
        /*004a*/ 	.short	(.L_56 - .L_55)
	.align		4
.L_55:
        /*004c*/ 	.word	index@(_ZN3cub18CUB_300001_SM_10006detail8for_each13static_kernelINS2_12policy_hub_t12policy_500_tElN6thrust24THRUST_300001_SM_1000_NS8cuda_cub6__fill7functorINS7_6detail15normal_iteratorINS7_10device_ptrIfEEEEfEEEEvT0_T1_)
        /*0050*/ 	.word	0x00000008


	//----- nvinfo : EIATTR_FRAME_SIZE
	.align		4
.L_56:
        /*0054*/ 	.byte	0x04, 0x11
        /*0056*/ 	.short	(.L_58 - .L_57)
	.align		4
.L_57:
        /*0058*/ 	.word	index@(_ZN3cub18CUB_300001_SM_10006detail8for_each13static_kernelINS2_12policy_hub_t12policy_500_tElN6thrust24THRUST_300001_SM_1000_NS8cuda_cub6__fill7functorINS7_6detail15normal_iteratorINS7_10device_ptrIfEEEEfEEEEvT0_T1_)
        /*005c*/ 	.word	0x00000000


	//----- nvinfo : EIATTR_REGCOUNT
	.align		4
.L_58:
        /*0060*/ 	.byte	0x04, 0x2f
        /*0062*/ 	.short	(.L_60 - .L_59)
	.align		4
.L_59:
        /*0064*/ 	.word	index@(_ZN3cub18CUB_300001_SM_10006detail8for_each13static_kernelINS2_12policy_hub_t12policy_500_tEmN6thrust24THRUST_300001_SM_1000_NS8cuda_cub6__fill7functorINS7_6detail15normal_iteratorINS7_10device_ptrIfEEEEfEEEEvT0_T1_)
        /*0068*/ 	.word	0x00000008


	//----- nvinfo : EIATTR_FRAME_SIZE
	.align		4
.L_60:
        /*006c*/ 	.byte	0x04, 0x11
        /*006e*/ 	.short	(.L_62 - .L_61)
	.align		4
.L_61:
        /*0070*/ 	.word	index@(_ZN3cub18CUB_300001_SM_10006detail8for_each13static_kernelINS2_12policy_hub_t12policy_500_tEmN6thrust24THRUST_300001_SM_1000_NS8cuda_cub6__fill7functorINS7_6detail15normal_iteratorINS7_10device_ptrIfEEEEfEEEEvT0_T1_)
        /*0074*/ 	.word	0x00000000


	//----- nvinfo : EIATTR_MIN_STACK_SIZE
	.align		4
.L_62:
        /*0078*/ 	.byte	0x04, 0x12
        /*007a*/ 	.short	(.L_64 - .L_63)
	.align		4
.L_63:
        /*007c*/ 	.word	index@(_ZN3cub18CUB_300001_SM_10006detail8for_each13static_kernelINS2_12policy_hub_t12policy_500_tEmN6thrust24THRUST_300001_SM_1000_NS8cuda_cub6__fill7functorINS7_6detail15normal_iteratorINS7_10device_ptrIfEEEEfEEEEvT0_T1_)
        /*0080*/ 	.word	0x00000000


	//----- nvinfo : EIATTR_MIN_STACK_SIZE
	.align		4
.L_64:
        /*0084*/ 	.byte	0x04, 0x12
        /*0086*/ 	.short	(.L_66 - .L_65)
	.align		4
.L_65:
        /*0088*/ 	.word	index@(_ZN3cub18CUB_300001_SM_10006detail8for_each13static_kernelINS2_12policy_hub_t12policy_500_tElN6thrust24THRUST_300001_SM_1000_NS8cuda_cub6__fill7functorINS7_6detail15normal_iteratorINS7_10device_ptrIfEEEEfEEEEvT0_T1_)
        /*008c*/ 	.word	0x00000000


	//----- nvinfo : EIATTR_MIN_STACK_SIZE
	.align		4
.L_66:
        /*0090*/ 	.byte	0x04, 0x12
        /*0092*/ 	.short	(.L_68 - .L_67)
	.align		4
.L_67:
        /*0094*/ 	.word	index@(_ZN3cub18CUB_300001_SM_10006detail8for_each13static_kernelINS2_12policy_hub_t12policy_500_tEmN6thrust24THRUST_300001_SM_1000_NS8cuda_cub20__uninitialized_fill7functorINS7_10device_ptrIfEEfEEEEvT0_T1_)
        /*0098*/ 	.word	0x00000000


	//----- nvinfo : EIATTR_MIN_STACK_SIZE
	.align		4
.L_68:
        /*009c*/ 	.byte	0x04, 0x12
        /*009e*/ 	.short	(.L_70 - .L_69)
	.align		4
.L_69:
        /*00a0*/ 	.word	index@(_ZN3cub18CUB_300001_SM_10006detail11EmptyKernelIvEEvv)
        /*00a4*/ 	.word	0x00000000


	//----- nvinfo : EIATTR_MIN_STACK_SIZE
	.align		4
.L_70:
        /*00a8*/ 	.byte	0x04, 0x12
        /*00aa*/ 	.short	(.L_72 - .L_71)
	.align		4
.L_71:
        /*00ac*/ 	.word	index@(_Z17vector_sum_kernelPfS_i)
        /*00b0*/ 	.word	0x00000000
.L_72:


//--------------------- .nv.compat                --------------------------
	.section	.nv.compat,"",@"SHT_CUDA_COMPAT_INFO"
	.align	4
        /*0000*/ 	.byte	0x02, 0x09, 0x00, 0x00, 0x02, 0x02, 0x01, 0x00, 0x02, 0x05, 0x05, 0x00, 0x03, 0x07, 0x01, 0x01
        /*0010*/ 	.byte	0x02, 0x03, 0x00, 0x00, 0x02, 0x06, 0x01, 0x00, 0x04, 0x0b, 0x08, 0x00, 0x09, 0x00, 0x00, 0x00
        /*0020*/ 	.byte	0x00, 0x00, 0x00, 0x00


//--------------------- .nv.info._ZN3cub18CUB_300001_SM_10006detail8for_each13static_kernelINS2_12policy_hub_t12policy_500_tEmN6thrust24THRUST_300001_SM_1000_NS8cuda_cub6__fill7functorINS7_6detail15normal_iteratorINS7_10device_ptrIfEEEEfEEEEvT0_T1_ --------------------------
	.section	.nv.info._ZN3cub18CUB_300001_SM_10006detail8for_each13static_kernelINS2_12policy_hub_t12policy_500_tEmN6thrust24THRUST_300001_SM_1000_NS8cuda_cub6__fill7functorINS7_6detail15normal_iteratorINS7_10device_ptrIfEEEEfEEEEvT0_T1_,"",@"SHT_CUDA_INFO"
	.sectionflags	@""
	.align	4


	//----- nvinfo : EIATTR_CUDA_API_VERSION
	.align		4
        /*0000*/ 	.byte	0x04, 0x37
        /*0002*/ 	.short	(.L_74 - .L_73)
.L_73:
        /*0004*/ 	.word	0x00000082


	//----- nvinfo : EIATTR_KPARAM_INFO
	.align		4
.L_74:
        /*0008*/ 	.byte	0x04, 0x17
        /*000a*/ 	.short	(.L_76 - .L_75)
.L_75:
        /*000c*/ 	.word	0x00000000
        /*0010*/ 	.short	0x0001
        /*0012*/ 	.short	0x0008
        /*0014*/ 	.byte	0x00, 0xf0, 0x41, 0x00


	//----- nvinfo : EIATTR_KPARAM_INFO
	.align		4
.L_76:
        /*0018*/ 	.byte	0x04, 0x17
        /*001a*/ 	.short	(.L_78 - .L_77)
.L_77:
        /*001c*/ 	.word	0x00000000
        /*0020*/ 	.short	0x0000
        /*0022*/ 	.short	0x0000
        /*0024*/ 	.byte	0x00, 0xf0, 0x21, 0x00


	//----- nvinfo : EIATTR_SPARSE_MMA_MASK
	.align		4
.L_78:
        /*0028*/ 	.byte	0x03, 0x50
        /*002a*/ 	.short	0x0000


	//----- nvinfo : EIATTR_MAXREG_COUNT
	.align		4
        /*002c*/ 	.byte	0x03, 0x1b
        /*002e*/ 	.short	0x00ff


	//----- nvinfo : EIATTR_MERCURY_ISA_VERSION
	.align		4
        /*0030*/ 	.byte	0x03, 0x5f
        /*0032*/ 	.short	0x0101


	//----- nvinfo : EIATTR_VRC_CTA_INIT_COUNT
	.align		4
        /*0034*/ 	.byte	0x02, 0x4a
	.zero		1
	.zero		1


	//----- nvinfo : EIATTR_EXIT_INSTR_OFFSETS
	.align		4
        /*0038*/ 	.byte	0x04, 0x1c
        /*003a*/ 	.short	(.L_80 - .L_79)


	//   ....[0]....
.L_79:
        /*003c*/ 	.word	0x00000130


	//   ....[1]....
        /*0040*/ 	.word	0x00000230


	//   ....[2]....
        /*0044*/ 	.word	0x00000260


	//----- nvinfo : EIATTR_MAX_THREADS
	.align		4
.L_80:
        /*0048*/ 	.byte	0x04, 0x05
        /*004a*/ 	.short	(.L_82 - .L_81)
.L_81:
        /*004c*/ 	.word	0x00000100
        /*0050*/ 	.word	0x00000001
        /*0054*/ 	.word	0x00000001


	//----- nvinfo : EIATTR_CBANK_PARAM_SIZE
	.align		4
.L_82:
        /*0058*/ 	.byte	0x03, 0x19
        /*005a*/ 	.short	0x0018


	//----- nvinfo : EIATTR_PARAM_CBANK
	.align		4
        /*005c*/ 	.byte	0x04, 0x0a
        /*005e*/ 	.short	(.L_84 - .L_83)
	.align		4
.L_83:
        /*0060*/ 	.word	index@(.nv.constant0._ZN3cub18CUB_300001_SM_10006detail8for_each13static_kernelINS2_12policy_hub_t12policy_500_tEmN6thrust24THRUST_300001_SM_1000_NS8cuda_cub6__fill7functorINS7_6detail15normal_iteratorINS7_10device_ptrIfEEEEfEEEEvT0_T1_)
        /*0064*/ 	.short	0x0380
        /*0066*/ 	.short	0x0018


	//----- nvinfo : EIATTR_SW_WAR
	.align		4
.L_84:
        /*0068*/ 	.byte	0x04, 0x36
        /*006a*/ 	.short	(.L_86 - .L_85)
.L_85:
        /*006c*/ 	.word	0x00000008
.L_86:


//--------------------- .nv.info._ZN3cub18CUB_300001_SM_10006detail8for_each13static_kernelINS2_12policy_hub_t12policy_500_tElN6thrust24THRUST_300001_SM_1000_NS8cuda_cub6__fill7functorINS7_6detail15normal_iteratorINS7_10device_ptrIfEEEEfEEEEvT0_T1_ --------------------------
	.section	.nv.info._ZN3cub18CUB_300001_SM_10006detail8for_each13static_kernelINS2_12policy_hub_t12policy_500_tElN6thrust24THRUST_300001_SM_1000_NS8cuda_cub6__fill7functorINS7_6detail15normal_iteratorINS7_10device_ptrIfEEEEfEEEEvT0_T1_,"",@"SHT_CUDA_INFO"
	.sectionflags	@""
	.align	4


	//----- nvinfo : EIATTR_CUDA_API_VERSION
	.align		4
        /*0000*/ 	.byte	0x04, 0x37
        /*0002*/ 	.short	(.L_88 - .L_87)
.L_87:
        /*0004*/ 	.word	0x00000082


	//----- nvinfo : EIATTR_KPARAM_INFO
	.align		4
.L_88:
        /*0008*/ 	.byte	0x04, 0x17
        /*000a*/ 	.short	(.L_90 - .L_89)
.L_89:
        /*000c*/ 	.word	0x00000000
        /*0010*/ 	.short	0x0001
        /*0012*/ 	.short	0x0008
        /*0014*/ 	.byte	0x00, 0xf0, 0x41, 0x00


	//----- nvinfo : EIATTR_KPARAM_INFO
	.align		4
.L_90:
        /*0018*/ 	.byte	0x04, 0x17
        /*001a*/ 	.short	(.L_92 - .L_91)
.L_91:
        /*001c*/ 	.word	0x00000000
        /*0020*/ 	.short	0x0000
        /*0022*/ 	.short	0x0000
        /*0024*/ 	.byte	0x00, 0xf0, 0x21, 0x00


	//----- nvinfo : EIATTR_SPARSE_MMA_MASK
	.align		4
.L_92:
        /*0028*/ 	.byte	0x03, 0x50
        /*002a*/ 	.short	0x0000


	//----- nvinfo : EIATTR_MAXREG_COUNT
	.align		4
        /*002c*/ 	.byte	0x03, 0x1b
        /*002e*/ 	.short	0x00ff


	//----- nvinfo : EIATTR_MERCURY_ISA_VERSION
	.align		4
        /*0030*/ 	.byte	0x03, 0x5f
        /*0032*/ 	.short	0x0101


	//----- nvinfo : EIATTR_VRC_CTA_INIT_COUNT
	.align		4
        /*0034*/ 	.byte	0x02, 0x4a
	.zero		1
	.zero		1


	//----- nvinfo : EIATTR_EXIT_INSTR_OFFSETS
	.align		4
        /*0038*/ 	.byte	0x04, 0x1c
        /*003a*/ 	.short	(.L_94 - .L_93)


	//   ....[0]....
.L_93:
        /*003c*/ 	.word	0x00000130


	//   ....[1]....
        /*0040*/ 	.word	0x00000240


	//   ....[2]....
        /*0044*/ 	.word	0x00000270


	//----- nvinfo : EIATTR_MAX_THREADS
	.align		4
.L_94:
        /*0048*/ 	.byte	0x04, 0x05
        /*004a*/ 	.short	(.L_96 - .L_95)
.L_95:
        /*004c*/ 	.word	0x00000100
        /*0050*/ 	.word	0x00000001
        /*0054*/ 	.word	0x00000001


	//----- nvinfo : EIATTR_CBANK_PARAM_SIZE
	.align		4
.L_96:
        /*0058*/ 	.byte	0x03, 0x19
        /*005a*/ 	.short	0x0018


	//----- nvinfo : EIATTR_PARAM_CBANK
	.align		4
        /*005c*/ 	.byte	0x04, 0x0a
        /*005e*/ 	.short	(.L_98 - .L_97)
	.align		4
.L_97:
        /*0060*/ 	.word	index@(.nv.constant0._ZN3cub18CUB_300001_SM_10006detail8for_each13static_kernelINS2_12policy_hub_t12policy_500_tElN6thrust24THRUST_300001_SM_1000_NS8cuda_cub6__fill7functorINS7_6detail15normal_iteratorINS7_10device_ptrIfEEEEfEEEEvT0_T1_)
        /*0064*/ 	.short	0x0380
        /*0066*/ 	.short	0x0018


	//----- nvinfo : EIATTR_SW_WAR
	.align		4
.L_98:
        /*0068*/ 	.byte	0x04, 0x36
        /*006a*/ 	.short	(.L_100 - .L_99)
.L_99:
        /*006c*/ 	.word	0x00000008
.L_100:


//--------------------- .nv.info._ZN3cub18CUB_300001_SM_10006detail8for_each13static_kernelINS2_12policy_hub_t12policy_500_tEmN6thrust24THRUST_300001_SM_1000_NS8cuda_cub20__uninitialized_fill7functorINS7_10device_ptrIfEEfEEEEvT0_T1_ --------------------------
	.section	.nv.info._ZN3cub18CUB_300001_SM_10006detail8for_each13static_kernelINS2_12policy_hub_t12policy_500_tEmN6thrust24THRUST_300001_SM_1000_NS8cuda_cub20__uninitialized_fill7functorINS7_10device_ptrIfEEfEEEEvT0_T1_,"",@"SHT_CUDA_INFO"
	.sectionflags	@""
	.align	4


	//----- nvinfo : EIATTR_CUDA_API_VERSION
	.align		4
        /*0000*/ 	.byte	0x04, 0x37
        /*0002*/ 	.short	(.L_102 - .L_101)
.L_101:
        /*0004*/ 	.word	0x00000082


	//----- nvinfo : EIATTR_KPARAM_INFO
	.align		4
.L_102:
        /*0008*/ 	.byte	0x04, 0x17
        /*000a*/ 	.short	(.L_104 - .L_103)
.L_103:
        /*000c*/ 	.word	0x00000000
        /*0010*/ 	.short	0x0001
        /*0012*/ 	.short	0x0008
        /*0014*/ 	.byte	0x00, 0xf0, 0x41, 0x00


	//----- nvinfo : EIATTR_KPARAM_INFO
	.align		4
.L_104:
        /*0018*/ 	.byte	0x04, 0x17
        /*001a*/ 	.short	(.L_106 - .L_105)
.L_105:
        /*001c*/ 	.word	0x00000000
        /*0020*/ 	.short	0x0000
        /*0022*/ 	.short	0x0000
        /*0024*/ 	.byte	0x00, 0xf0, 0x21, 0x00


	//----- nvinfo : EIATTR_SPARSE_MMA_MASK
	.align		4
.L_106:
        /*0028*/ 	.byte	0x03, 0x50
        /*002a*/ 	.short	0x0000


	//----- nvinfo : EIATTR_MAXREG_COUNT
	.align		4
        /*002c*/ 	.byte	0x03, 0x1b
        /*002e*/ 	.short	0x00ff


	//----- nvinfo : EIATTR_MERCURY_ISA_VERSION
	.align		4
        /*0030*/ 	.byte	0x03, 0x5f
        /*0032*/ 	.short	0x0101


	//----- nvinfo : EIATTR_VRC_CTA_INIT_COUNT
	.align		4
        /*0034*/ 	.byte	0x02, 0x4a
	.zero		1
	.zero		1


	//----- nvinfo : EIATTR_EXIT_INSTR_OFFSETS
	.align		4
        /*0038*/ 	.byte	0x04, 0x1c
        /*003a*/ 	.short	(.L_108 - .L_107)


	//   ....[0]....
.L_107:
        /*003c*/ 	.word	0x00000130


	//   ....[1]....
        /*0040*/ 	.word	0x00000230


	//   ....[2]....
        /*0044*/ 	.word	0x00000260


	//----- nvinfo : EIATTR_MAX_THREADS
	.align		4
.L_108:
        /*0048*/ 	.byte	0x04, 0x05
        /*004a*/ 	.short	(.L_110 - .L_109)
.L_109:
        /*004c*/ 	.word	0x00000100
        /*0050*/ 	.word	0x00000001
        /*0054*/ 	.word	0x00000001


	//----- nvinfo : EIATTR_CBANK_PARAM_SIZE
	.align		4
.L_110:
        /*0058*/ 	.byte	0x03, 0x19
        /*005a*/ 	.short	0x0018


	//----- nvinfo : EIATTR_PARAM_CBANK
	.align		4
        /*005c*/ 	.byte	0x04, 0x0a
        /*005e*/ 	.short	(.L_112 - .L_111)
	.align		4
.L_111:
        /*0060*/ 	.word	index@(.nv.constant0._ZN3cub18CUB_300001_SM_10006detail8for_each13static_kernelINS2_12policy_hub_t12policy_500_tEmN6thrust24THRUST_300001_SM_1000_NS8cuda_cub20__uninitialized_fill7functorINS7_10device_ptrIfEEfEEEEvT0_T1_)
        /*0064*/ 	.short	0x0380
        /*0066*/ 	.short	0x0018


	//----- nvinfo : EIATTR_SW_WAR
	.align		4
.L_112:
        /*0068*/ 	.byte	0x04, 0x36
        /*006a*/ 	.short	(.L_114 - .L_113)
.L_113:
        /*006c*/ 	.word	0x00000008
.L_114:


//--------------------- .nv.info._ZN3cub18CUB_300001_SM_10006detail11EmptyKernelIvEEvv --------------------------
	.section	.nv.info._ZN3cub18CUB_300001_SM_10006detail11EmptyKernelIvEEvv,"",@"SHT_CUDA_INFO"
	.sectionflags	@""
	.align	4


	//----- nvinfo : EIATTR_CUDA_API_VERSION
	.align		4
        /*0000*/ 	.byte	0x04, 0x37
        /*0002*/ 	.short	(.L_116 - .L_115)
.L_115:
        /*0004*/ 	.word	0x00000082


	//----- nvinfo : EIATTR_SPARSE_MMA_MASK
	.align		4
.L_116:
        /*0008*/ 	.byte	0x03, 0x50
        /*000a*/ 	.short	0x0000


	//----- nvinfo : EIATTR_MAXREG_COUNT
	.align		4
        /*000c*/ 	.byte	0x03, 0x1b
        /*000e*/ 	.short	0x00ff


	//----- nvinfo : EIATTR_MERCURY_ISA_VERSION
	.align		4
        /*0010*/ 	.byte	0x03, 0x5f
        /*0012*/ 	.short	0x0101


	//----- nvinfo : EIATTR_VRC_CTA_INIT_COUNT
	.align		4
        /*0014*/ 	.byte	0x02, 0x4a
	.zero		1
	.zero		1


	//----- nvinfo : EIATTR_EXIT_INSTR_OFFSETS
	.align		4
        /*0018*/ 	.byte	0x04, 0x1c
        /*001a*/ 	.short	(.L_118 - .L_117)


	//   ....[0]....
.L_117:
        /*001c*/ 	.word	0x00000010


	//----- nvinfo : EIATTR_SW_WAR
	.align		4
.L_118:
        /*0020*/ 	.byte	0x04, 0x36
        /*0022*/ 	.short	(.L_120 - .L_119)
.L_119:
        /*0024*/ 	.word	0x00000008
.L_120:


//--------------------- .nv.info._Z17vector_sum_kernelPfS_i --------------------------
	.section	.nv.info._Z17vector_sum_kernelPfS_i,"",@"SHT_CUDA_INFO"
	.sectionflags	@""
	.align	4


	//----- nvinfo : EIATTR_CUDA_API_VERSION
	.align		4
        /*0000*/ 	.byte	0x04, 0x37
        /*0002*/ 	.short	(.L_122 - .L_121)
.L_121:
        /*0004*/ 	.word	0x00000082


	//----- nvinfo : EIATTR_KPARAM_INFO
	.align		4
.L_122:
        /*0008*/ 	.byte	0x04, 0x17
        /*000a*/ 	.short	(.L_124 - .L_123)
.L_123:
        /*000c*/ 	.word	0x00000000
        /*0010*/ 	.short	0x0002
        /*0012*/ 	.short	0x0010
        /*0014*/ 	.byte	0x00, 0xf0, 0x11, 0x00


	//----- nvinfo : EIATTR_KPARAM_INFO
	.align		4
.L_124:
        /*0018*/ 	.byte	0x04, 0x17
        /*001a*/ 	.short	(.L_126 - .L_125)
.L_125:
        /*001c*/ 	.word	0x00000000
        /*0020*/ 	.short	0x0001
        /*0022*/ 	.short	0x0008
        /*0024*/ 	.byte	0x00, 0xf5, 0x21, 0x00


	//----- nvinfo : EIATTR_KPARAM_INFO
	.align		4
.L_126:
        /*0028*/ 	.byte	0x04, 0x17
        /*002a*/ 	.short	(.L_128 - .L_127)
.L_127:
        /*002c*/ 	.word	0x00000000
        /*0030*/ 	.short	0x0000
        /*0032*/ 	.short	0x0000
        /*0034*/ 	.byte	0x00, 0xf5, 0x21, 0x00


	//----- nvinfo : EIATTR_SPARSE_MMA_MASK
	.align		4
.L_128:
        /*0038*/ 	.byte	0x03, 0x50
        /*003a*/ 	.short	0x0000


	//----- nvinfo : EIATTR_MAXREG_COUNT
	.align		4
        /*003c*/ 	.byte	0x03, 0x1b
        /*003e*/ 	.short	0x00ff


	//----- nvinfo : EIATTR_MERCURY_ISA_VERSION
	.align		4
        /*0040*/ 	.byte	0x03, 0x5f
        /*0042*/ 	.short	0x0101


	//----- nvinfo : EIATTR_VRC_CTA_INIT_COUNT
	.align		4
        /*0044*/ 	.byte	0x02, 0x4a
	.zero		1
	.zero		1


	//----- nvinfo : EIATTR_EXIT_INSTR_OFFSETS
	.align		4
        /*0048*/ 	.byte	0x04, 0x1c
        /*004a*/ 	.short	(.L_130 - .L_129)


	//   ....[0]....
.L_129:
        /*004c*/ 	.word	0x00000070


	//   ....[1]....
        /*0050*/ 	.word	0x000000e0


	//----- nvinfo : EIATTR_CBANK_PARAM_SIZE
	.align		4
.L_130:
        /*0054*/ 	.byte	0x03, 0x19
        /*0056*/ 	.short	0x0014


	//----- nvinfo : EIATTR_PARAM_CBANK
	.align		4
        /*0058*/ 	.byte	0x04, 0x0a
        /*005a*/ 	.short	(.L_132 - .L_131)
	.align		4
.L_131:
        /*005c*/ 	.word	index@(.nv.constant0._Z17vector_sum_kernelPfS_i)
        /*0060*/ 	.short	0x0380
        /*0062*/ 	.short	0x0014


	//----- nvinfo : EIATTR_SW_WAR
	.align		4
.L_132:
        /*0064*/ 	.byte	0x04, 0x36
        /*0066*/ 	.short	(.L_134 - .L_133)
.L_133:
        /*0068*/ 	.word	0x00000008
.L_134:


//--------------------- .nv.callgraph             --------------------------
	.section	.nv.callgraph,"",@"SHT_CUDA_CALLGRAPH"
	.align	4
	.sectionentsize	8
	.align		4
        /*0000*/ 	.word	0x00000000
	.align		4
        /*0004*/ 	.word	0xffffffff
	.align		4
        /*0008*/ 	.word	0x00000000
	.align		4
        /*000c*/ 	.word	0xfffffffe
	.align		4
        /*0010*/ 	.word	0x00000000
	.align		4
        /*0014*/ 	.word	0xfffffffd
	.align		4
        /*0018*/ 	.word	0x00000000
	.align		4
        /*001c*/ 	.word	0xfffffffc


//--------------------- .nv.constant4             --------------------------
	.section	.nv.constant4,"a",@progbits
	.align	8
	.align		8
.nv.constant4:
        /*0000*/ 	.dword	_ZN34_INTERNAL_01961676_4_k_cu_21b5bf474cuda3std3__45__cpo5beginE
	.align		8
        /*0008*/ 	.dword	_ZN34_INTERNAL_01961676_4_k_cu_21b5bf474cuda3std3__45__cpo3endE
	.align		8
        /*0010*/ 	.dword	_ZN34_INTERNAL_01961676_4_k_cu_21b5bf474cuda3std3__45__cpo6cbeginE
	.align		8
        /*0018*/ 	.dword	_ZN34_INTERNAL_01961676_4_k_cu_21b5bf474cuda3std3__45__cpo4cendE
	.align		8
        /*0020*/ 	.dword	_ZN34_INTERNAL_01961676_4_k_cu_21b5bf474cuda3std3__45__cpo6rbeginE
	.align		8
        /*0028*/ 	.dword	_ZN34_INTERNAL_01961676_4_k_cu_21b5bf474cuda3std3__45__cpo4rendE
	.align		8
        /*0030*/ 	.dword	_ZN34_INTERNAL_01961676_4_k_cu_21b5bf474cuda3std3__45__cpo7crbeginE
	.align		8
        /*0038*/ 	.dword	_ZN34_INTERNAL_01961676_4_k_cu_21b5bf474cuda3std3__45__cpo5crendE
	.align		8
        /*0040*/ 	.dword	_ZN34_INTERNAL_01961676_4_k_cu_21b5bf474cuda3std3__436_GLOBAL__N__01961676_4_k_cu_21b5bf476ignoreE
	.align		8
        /*0048*/ 	.dword	_ZN34_INTERNAL_01961676_4_k_cu_21b5bf474cuda3std3__419piecewise_constructE
	.align		8
        /*0050*/ 	.dword	_ZN34_INTERNAL_01961676_4_k_cu_21b5bf474cuda3std3__48in_placeE
	.align		8
        /*0058*/ 	.dword	_ZN34_INTERNAL_01961676_4_k_cu_21b5bf474cuda3std3__420unreachable_sentinelE
	.align		8
        /*0060*/ 	.dword	_ZN34_INTERNAL_01961676_4_k_cu_21b5bf474cuda3std3__47nulloptE
	.align		8
        /*0068*/ 	.dword	_ZN34_INTERNAL_01961676_4_k_cu_21b5bf474cuda3std3__48unexpectE
	.align		8
        /*0070*/ 	.dword	_ZN34_INTERNAL_01961676_4_k_cu_21b5bf474cuda3std6ranges3__45__cpo4swapE
	.align		8
        /*0078*/ 	.dword	_ZN34_INTERNAL_01961676_4_k_cu_21b5bf474cuda3std6ranges3__45__cpo9iter_moveE
	.align		8
        /*0080*/ 	.dword	_ZN34_INTERNAL_01961676_4_k_cu_21b5bf474cuda3std6ranges3__45__cpo5beginE
	.align		8
        /*0088*/ 	.dword	_ZN34_INTERNAL_01961676_4_k_cu_21b5bf474cuda3std6ranges3__45__cpo3endE
	.align		8
        /*0090*/ 	.dword	_ZN34_INTERNAL_01961676_4_k_cu_21b5bf474cuda3std6ranges3__45__cpo6cbeginE
	.align		8
        /*0098*/ 	.dword	_ZN34_INTERNAL_01961676_4_k_cu_21b5bf474cuda3std6ranges3__45__cpo4cendE
	.align		8
        /*00a0*/ 	.dword	_ZN34_INTERNAL_01961676_4_k_cu_21b5bf474cuda3std6ranges3__45__cpo7advanceE
	.align		8
        /*00a8*/ 	.dword	_ZN34_INTERNAL_01961676_4_k_cu_21b5bf474cuda3std6ranges3__45__cpo9iter_swapE
	.align		8
        /*00b0*/ 	.dword	_ZN34_INTERNAL_01961676_4_k_cu_21b5bf474cuda3std6ranges3__45__cpo4nextE
	.align		8
        /*00b8*/ 	.dword	_ZN34_INTERNAL_01961676_4_k_cu_21b5bf474cuda3std6ranges3__45__cpo4prevE
	.align		8
        /*00c0*/ 	.dword	_ZN34_INTERNAL_01961676_4_k_cu_21b5bf474cuda3std6ranges3__45__cpo4dataE
	.align		8
        /*00c8*/ 	.dword	_ZN34_INTERNAL_01961676_4_k_cu_21b5bf474cuda3std6ranges3__45__cpo5cdataE
	.align		8
        /*00d0*/ 	.dword	_ZN34_INTERNAL_01961676_4_k_cu_21b5bf474cuda3std6ranges3__45__cpo4sizeE
	.align		8
        /*00d8*/ 	.dword	_ZN34_INTERNAL_01961676_4_k_cu_21b5bf474cuda3std6ranges3__45__cpo5ssizeE
	.align		8
        /*00e0*/ 	.dword	_ZN34_INTERNAL_01961676_4_k_cu_21b5bf474cuda3std6ranges3__45__cpo8distanceE
	.align		8
        /*00e8*/ 	.dword	_ZN34_INTERNAL_01961676_4_k_cu_21b5bf476thrust24THRUST_300001_SM_1000_NS8cuda_cub3parE
	.align		8
        /*00f0*/ 	.dword	_ZN34_INTERNAL_01961676_4_k_cu_21b5bf476thrust24THRUST_300001_SM_1000_NS8cuda_cub10par_nosyncE
	.align		8
        /*00f8*/ 	.dword	_ZN34_INTERNAL_01961676_4_k_cu_21b5bf476thrust24THRUST_300001_SM_1000_NS6system6detail10sequential3seqE
	.align		8
        /*0100*/ 	.dword	_ZN34_INTERNAL_01961676_4_k_cu_21b5bf476thrust24THRUST_300001_SM_1000_NS12placeholders2_1E
	.align		8
        /*0108*/ 	.dword	_ZN34_INTERNAL_01961676_4_k_cu_21b5bf476thrust24THRUST_300001_SM_1000_NS12placeholders2_2E
	.align		8
        /*0110*/ 	.dword	_ZN34_INTERNAL_01961676_4_k_cu_21b5bf476thrust24THRUST_300001_SM_1000_NS12placeholders2_3E
	.align		8
        /*0118*/ 	.dword	_ZN34_INTERNAL_01961676_4_k_cu_21b5bf476thrust24THRUST_300001_SM_1000_NS12placeholders2_4E
	.align		8
        /*0120*/ 	.dword	_ZN34_INTERNAL_01961676_4_k_cu_21b5bf476thrust24THRUST_300001_SM_1000_NS12placeholders2_5E
	.align		8
        /*0128*/ 	.dword	_ZN34_INTERNAL_01961676_4_k_cu_21b5bf476thrust24THRUST_300001_SM_1000_NS12placeholders2_6E
	.align		8
        /*0130*/ 	.dword	_ZN34_INTERNAL_01961676_4_k_cu_21b5bf476thrust24THRUST_300001_SM_1000_NS12placeholders2_7E
	.align		8
        /*0138*/ 	.dword	_ZN34_INTERNAL_01961676_4_k_cu_21b5bf476thrust24THRUST_300001_SM_1000_NS12placeholders2_8E
	.align		8
        /*0140*/ 	.dword	_ZN34_INTERNAL_01961676_4_k_cu_21b5bf476thrust24THRUST_300001_SM_1000_NS12placeholders2_9E
	.align		8
        /*0148*/ 	.dword	_ZN34_INTERNAL_01961676_4_k_cu_21b5bf476thrust24THRUST_300001_SM_1000_NS12placeholders3_10E
	.align		8
        /*0150*/ 	.dword	_ZN34_INTERNAL_01961676_4_k_cu_21b5bf476thrust24THRUST_300001_SM_1000_NS3seqE


//--------------------- .text._ZN3cub18CUB_300001_SM_10006detail8for_each13static_kernelINS2_12policy_hub_t12policy_500_tEmN6thrust24THRUST_300001_SM_1000_NS8cuda_cub6__fill7functorINS7_6detail15normal_iteratorINS7_10device_ptrIfEEEEfEEEEvT0_T1_ --------------------------
	.section	.text._ZN3cub18CUB_300001_SM_10006detail8for_each13static_kernelINS2_12policy_hub_t12policy_500_tEmN6thrust24THRUST_300001_SM_1000_NS8cuda_cub6__fill7functorINS7_6detail15normal_iteratorINS7_10device_ptrIfEEEEfEEEEvT0_T1_,"ax",@progbits
	.align	128
        .global         _ZN3cub18CUB_300001_SM_10006detail8for_each13static_kernelINS2_12policy_hub_t12policy_500_tEmN6thrust24THRUST_300001_SM_1000_NS8cuda_cub6__fill7functorINS7_6detail15normal_iteratorINS7_10device_ptrIfEEEEfEEEEvT0_T1_
        .type           _ZN3cub18CUB_300001_SM_10006detail8for_each13static_kernelINS2_12policy_hub_t12policy_500_tEmN6thrust24THRUST_300001_SM_1000_NS8cuda_cub6__fill7functorINS7_6detail15normal_iteratorINS7_10device_ptrIfEEEEfEEEEvT0_T1_,@function
        .size           _ZN3cub18CUB_300001_SM_10006detail8for_each13static_kernelINS2_12policy_hub_t12policy_500_tEmN6thrust24THRUST_300001_SM_1000_NS8cuda_cub6__fill7functorINS7_6detail15normal_iteratorINS7_10device_ptrIfEEEEfEEEEvT0_T1_,(.L_x_8 - _ZN3cub18CUB_300001_SM_10006detail8for_each13static_kernelINS2_12policy_hub_t12policy_500_tEmN6thrust24THRUST_300001_SM_1000_NS8cuda_cub6__fill7functorINS7_6detail15normal_iteratorINS7_10device_ptrIfEEEEfEEEEvT0_T1_)
        .other          _ZN3cub18CUB_300001_SM_10006detail8for_each13static_kernelINS2_12policy_hub_t12policy_500_tEmN6thrust24THRUST_300001_SM_1000_NS8cuda_cub6__fill7functorINS7_6detail15normal_iteratorINS7_10device_ptrIfEEEEfEEEEvT0_T1_,@"STO_CUDA_ENTRY STV_DEFAULT"
_ZN3cub18CUB_300001_SM_10006detail8for_each13static_kernelINS2_12policy_hub_t12policy_500_tEmN6thrust24THRUST_300001_SM_1000_NS8cuda_cub6__fill7functorINS7_6detail15normal_iteratorINS7_10device_ptrIfEEEEfEEEEvT0_T1_:
.text._ZN3cub18CUB_300001_SM_10006detail8for_each13static_kernelINS2_12policy_hub_t12policy_500_tEmN6thrust24THRUST_300001_SM_1000_NS8cuda_cub6__fill7functorINS7_6detail15normal_iteratorINS7_10device_ptrIfEEEEfEEEEvT0_T1_:
[----:B------:R-:W-:Y:S08]  /*0000*/  LDC R1, c[0x0][0x37c] ;  /* 0x0000df00ff017b82 */ /* 0x000ff00000000800 */
[----:B------:R-:W0:Y:S01]  /*0010*/  S2UR UR4, SR_CTAID.X ;  /* 0x00000000000479c3 */ /* 0x000e220000002500 */
[----:B------:R-:W1:Y:S01]  /*0020*/  LDCU.64 UR6, c[0x0][0x380] ;  /* 0x00007000ff0677ac */ /* 0x000e620008000a00 */
[----:B------:R-:W2:Y:S01]  /*0030*/  LDCU.64 UR8, c[0x0][0x358] ;  /* 0x00006b00ff0877ac */ /* 0x000ea20008000a00 */
[----:B0-----:R-:W-:-:S04]  /*0040*/  UIMAD.WIDE.U32 UR4, UR4, 0x200, URZ ;  /* 0x00000200040478a5 */ /* 0x001fc8000f8e00ff */
[----:B-1----:R-:W-:-:S04]  /*0050*/  UIADD3 UR6, UP0, UPT, -UR4, UR6, URZ ;  /* 0x0000000604067290 */ /* 0x002fc8000ff1e1ff */
[----:B------:R-:W-:Y:S02]  /*0060*/  UIADD3.X UR7, UPT, UPT, ~UR5, UR7, URZ, UP0, !UPT ;  /* 0x0000000705077290 */ /* 0x000fe400087fe5ff */
[----:B------:R-:W-:-:S04]  /*0070*/  UISETP.GE.U32.AND UP0, UPT, UR6, 0x200, UPT ;  /* 0x000002000600788c */ /* 0x000fc8000bf06070 */
[----:B------:R-:W-:-:S09]  /*0080*/  UISETP.GE.U32.AND.EX UP0, UPT, UR7, URZ, UPT, UP0 ;  /* 0x000000ff0700728c */ /* 0x000fd2000bf06100 */
[----:B--2---:R-:W-:Y:S05]  /*0090*/  BRA.U !UP0, `(.L_x_0) ;  /* 0x0000000108287547 */ /* 0x004fea000b800000 */
[----:B------:R-:W0:Y:S01]  /*00a0*/  S2R R0, SR_TID.X ;  /* 0x0000000000007919 */ /* 0x000e220000002100 */
[----:B------:R-:W1:Y:S01]  /*00b0*/  LDCU.64 UR6, c[0x0][0x388] ;  /* 0x00007100ff0677ac */ /* 0x000e620008000a00 */
[----:B------:R-:W2:Y:S01]  /*00c0*/  LDC R5, c[0x0][0x390] ;  /* 0x0000e400ff057b82 */ /* 0x000ea20000000800 */
[----:B0-----:R-:W-:-:S05]  /*00d0*/  IADD3 R0, P0, PT, R0, UR4, RZ ;  /* 0x0000000400007c10 */ /* 0x001fca000ff1e0ff */
[----:B------:R-:W-:Y:S01]  /*00e0*/  IMAD.X R3, RZ, RZ, UR5, P0 ;  /* 0x00000005ff037e24 */ /* 0x000fe200080e06ff */
[----:B-1----:R-:W-:-:S04]  /*00f0*/  LEA R2, P0, R0, UR6, 0x2 ;  /* 0x0000000600027c11 */ /* 0x002fc8000f8010ff */
[----:B------:R-:W-:-:S05]  /*0100*/  LEA.HI.X R3, R0, UR7, R3, 0x2, P0 ;  /* 0x0000000700037c11 */ /* 0x000fca00080f1403 */
[----:B--2---:R-:W-:Y:S04]  /*0110*/  STG.E desc[UR8][R2.64], R5 ;  /* 0x0000000502007986 */ /* 0x004fe8000c101908 */
[----:B------:R-:W-:Y:S01]  /*0120*/  STG.E desc[UR8][R2.64+0x400], R5 ;  /* 0x0004000502007986 */ /* 0x000fe2000c101908 */
[----:B------:R-:W-:Y:S05]  /*0130*/  EXIT ;  /* 0x000000000000794d */ /* 0x000fea0003800000 */
.L_x_0:
[----:B------:R-:W0:Y:S01]  /*0140*/  S2R R0, SR_TID.X ;  /* 0x0000000000007919 */ /* 0x000e220000002100 */
[----:B------:R-:W-:Y:S01]  /*0150*/  IMAD.U32 R2, RZ, RZ, UR7 ;  /* 0x00000007ff027e24 */ /* 0x000fe2000f8e00ff */
[----:B------:R-:W1:Y:S01]  /*0160*/  LDCU.64 UR10, c[0x0][0x388] ;  /* 0x00007100ff0a77ac */ /* 0x000e620008000a00 */
[----:B------:R-:W-:Y:S01]  /*0170*/  IMAD.U32 R4, RZ, RZ, UR7 ;  /* 0x00000007ff047e24 */ /* 0x000fe2000f8e00ff */
[----:B0-----:R-:W-:-:S04]  /*0180*/  ISETP.LT.U32.AND P0, PT, R0, UR6, PT ;  /* 0x0000000600007c0c */ /* 0x001fc8000bf01070 */
[----:B------:R-:W-:Y:S01]  /*0190*/  ISETP.GT.U32.AND.EX P0, PT, R2, RZ, PT, P0 ;  /* 0x000000ff0200720c */ /* 0x000fe20003f04100 */
[C---:B------:R-:W-:Y:S01]  /*01a0*/  VIADD R2, R0.reuse, 0x100 ;  /* 0x0000010000027836 */ /* 0x040fe20000000000 */
[----:B------:R-:W-:-:S04]  /*01b0*/  IADD3 R0, P2, PT, R0, UR4, RZ ;  /* 0x0000000400007c10 */ /* 0x000fc8000ff5e0ff */
[----:B------:R-:W-:Y:S01]  /*01c0*/  ISETP.LT.U32.AND P1, PT, R2, UR6, PT ;  /* 0x0000000602007c0c */ /* 0x000fe2000bf21070 */
[----:B------:R-:W-:Y:S01]  /*01d0*/  IMAD.X R3, RZ, RZ, UR5, P2 ;  /* 0x00000005ff037e24 */ /* 0x000fe200090e06ff */
[----:B-1----:R-:W-:Y:S02]  /*01e0*/  LEA R2, P2, R0, UR10, 0x2 ;  /* 0x0000000a00027c11 */ /* 0x002fe4000f8410ff */
[----:B------:R-:W-:Y:S02]  /*01f0*/  ISETP.GT.U32.AND.EX P1, PT, R4, RZ, PT, P1 ;  /* 0x000000ff0400720c */ /* 0x000fe40003f24110 */
[----:B------:R-:W-:Y:S01]  /*0200*/  LEA.HI.X R3, R0, UR11, R3, 0x2, P2 ;  /* 0x0000000b00037c11 */ /* 0x000fe200090f1403 */
[----:B------:R-:W0:Y:S04]  /*0210*/  @P0 LDC R5, c[0x0][0x390] ;  /* 0x0000e400ff050b82 */ /* 0x000e280000000800 */
[----:B0-----:R0:W-:Y:S06]  /*0220*/  @P0 STG.E desc[UR8][R2.64], R5 ;  /* 0x0000000502000986 */ /* 0x0011ec000c101908 */
[----:B------:R-:W-:Y:S05]  /*0230*/  @!P1 EXIT ;  /* 0x000000000000994d */ /* 0x000fea0003800000 */
[----:B0-----:R-:W0:Y:S02]  /*0240*/  LDC R5, c[0x0][0x390] ;  /* 0x0000e400ff057b82 */ /* 0x001e240000000800 */
[----:B0-----:R-:W-:Y:S01]  /*0250*/  STG.E desc[UR8][R2.64+0x400], R5 ;  /* 0x0004000502007986 */ /* 0x001fe2000c101908 */
[----:B------:R-:W-:Y:S05]  /*0260*/  EXIT ;  /* 0x000000000000794d */ /* 0x000fea0003800000 */
.L_x_1:
[----:B------:R-:W-:-:S00]  /*0270*/  BRA `(.L_x_1) ;  /* 0xfffffffc00fc7947 */ /* 0x000fc0000383ffff */
[----:B------:R-:W-:-:S00]  /*0280*/  NOP ;  /* 0x0000000000007918 */ /* 0x000fc00000000000 */
[----:B------:R-:W-:-:S00]  /*0290*/  NOP ;  /* 0x0000000000007918 */ /* 0x000fc00000000000 */
[----:B------:R-:W-:-:S00]  /*02a0*/  NOP ;  /* 0x0000000000007918 */ /* 0x000fc00000000000 */
[----:B------:R-:W-:-:S00]  /*02b0*/  NOP ;  /* 0x0000000000007918 */ /* 0x000fc00000000000 */
[----:B------:R-:W-:-:S00]  /*02c0*/  NOP ;  /* 0x0000000000007918 */ /* 0x000fc00000000000 */
[----:B------:R-:W-:-:S00]  /*02d0*/  NOP ;  /* 0x0000000000007918 */ /* 0x000fc00000000000 */
[----:B------:R-:W-:-:S00]  /*02e0*/  NOP ;  /* 0x0000000000007918 */ /* 0x000fc00000000000 */
[----:B------:R-:W-:-:S00]  /*02f0*/  NOP ;  /* 0x0000000000007918 */ /* 0x000fc00000000000 */
.L_x_8:


//--------------------- .text._ZN3cub18CUB_300001_SM_10006detail8for_each13static_kernelINS2_12policy_hub_t12policy_500_tElN6thrust24THRUST_300001_SM_1000_NS8cuda_cub6__fill7functorINS7_6detail15normal_iteratorINS7_10device_ptrIfEEEEfEEEEvT0_T1_ --------------------------
	.section	.text._ZN3cub18CUB_300001_SM_10006detail8for_each13static_kernelINS2_12policy_hub_t12policy_500_tElN6thrust24THRUST_300001_SM_1000_NS8cuda_cub6__fill7functorINS7_6detail15normal_iteratorINS7_10device_ptrIfEEEEfEEEEvT0_T1_,"ax",@progbits
	.align	128
        .global         _ZN3cub18CUB_300001_SM_10006detail8for_each13static_kernelINS2_12policy_hub_t12policy_500_tElN6thrust24THRUST_300001_SM_1000_NS8cuda_cub6__fill7functorINS7_6detail15normal_iteratorINS7_10device_ptrIfEEEEfEEEEvT0_T1_
        .type           _ZN3cub18CUB_300001_SM_10006detail8for_each13static_kernelINS2_12policy_hub_t12policy_500_tElN6thrust24THRUST_300001_SM_1000_NS8cuda_cub6__fill7functorINS7_6detail15normal_iteratorINS7_10device_ptrIfEEEEfEEEEvT0_T1_,@function
        .size           _ZN3cub18CUB_300001_SM_10006detail8for_each13static_kernelINS2_12policy_hub_t12policy_500_tElN6thrust24THRUST_300001_SM_1000_NS8cuda_cub6__fill7functorINS7_6detail15normal_iteratorINS7_10device_ptrIfEEEEfEEEEvT0_T1_,(.L_x_9 - _ZN3cub18CUB_300001_SM_10006detail8for_each13static_kernelINS2_12policy_hub_t12policy_500_tElN6thrust24THRUST_300001_SM_1000_NS8cuda_cub6__fill7functorINS7_6detail15normal_iteratorINS7_10device_ptrIfEEEEfEEEEvT0_T1_)
        .other          _ZN3cub18CUB_300001_SM_10006detail8for_each13static_kernelINS2_12policy_hub_t12policy_500_tElN6thrust24THRUST_300001_SM_1000_NS8cuda_cub6__fill7functorINS7_6detail15normal_iteratorINS7_10device_ptrIfEEEEfEEEEvT0_T1_,@"STO_CUDA_ENTRY STV_DEFAULT"
_ZN3cub18CUB_300001_SM_10006detail8for_each13static_kernelINS2_12policy_hub_t12policy_500_tElN6thrust24THRUST_300001_SM_1000_NS8cuda_cub6__fill7functorINS7_6detail15normal_iteratorINS7_10device_ptrIfEEEEfEEEEvT0_T1_:
.text._ZN3cub18CUB_300001_SM_10006detail8for_each13static_kernelINS2_12policy_hub_t12policy_500_tElN6thrust24THRUST_300001_SM_1000_NS8cuda_cub6__fill7functorINS7_6detail15normal_iteratorINS7_10device_ptrIfEEEEfEEEEvT0_T1_:
        /* <DEDUP_REMOVED lines=8> */
[----:B------:R-:W-:-:S09]  /*0080*/  UISETP.GE.AND.EX UP0, UPT, UR7, URZ, UPT, UP0 ;  /* 0x000000ff0700728c */ /* 0x000fd2000bf06300 */
        /* <DEDUP_REMOVED lines=11> */
.L_x_2:
[----:B------:R-:W0:Y:S01]  /*0140*/  S2R R0, SR_TID.X ;  /* 0x0000000000007919 */ /* 0x000e220000002100 */
[----:B------:R-:W-:Y:S01]  /*0150*/  USHF.R.S32.HI UR7, URZ, 0x1f, UR6 ;  /* 0x0000001fff077899 */ /* 0x000fe20008011406 */
[----:B------:R-:W1:Y:S05]  /*0160*/  LDCU.64 UR10, c[0x0][0x388] ;  /* 0x00007100ff0a77ac */ /* 0x000e6a0008000a00 */
[----:B------:R-:W-:Y:S02]  /*0170*/  IMAD.U32 R2, RZ, RZ, UR7 ;  /* 0x00000007ff027e24 */ /* 0x000fe4000f8e00ff */
[----:B------:R-:W-:Y:S01]  /*0180*/  IMAD.U32 R4, RZ, RZ, UR7 ;  /* 0x00000007ff047e24 */ /* 0x000fe2000f8e00ff */
[----:B0-----:R-:W-:-:S04]  /*0190*/  ISETP.LT.U32.AND P0, PT, R0, UR6, PT ;  /* 0x0000000600007c0c */ /* 0x001fc8000bf01070 */
[----:B------:R-:W-:Y:S01]  /*01a0*/  ISETP.GT.AND.EX P0, PT, R2, RZ, PT, P0 ;  /* 0x000000ff0200720c */ /* 0x000fe20003f04300 */
[C---:B------:R-:W-:Y:S01]  /*01b0*/  VIADD R2, R0.reuse, 0x100 ;  /* 0x0000010000027836 */ /* 0x040fe20000000000 */
[----:B------:R-:W-:-:S04]  /*01c0*/  IADD3 R0, P2, PT, R0, UR4, RZ ;  /* 0x0000000400007c10 */ /* 0x000fc8000ff5e0ff */
[----:B------:R-:W-:Y:S01]  /*01d0*/  ISETP.LT.U32.AND P1, PT, R2, UR6, PT ;  /* 0x0000000602007c0c */ /* 0x000fe2000bf21070 */
[----:B------:R-:W-:Y:S01]  /*01e0*/  IMAD.X R3, RZ, RZ, UR5, P2 ;  /* 0x00000005ff037e24 */ /* 0x000fe200090e06ff */
[----:B-1----:R-:W-:Y:S02]  /*01f0*/  LEA R2, P2, R0, UR10, 0x2 ;  /* 0x0000000a00027c11 */ /* 0x002fe4000f8410ff */
[----:B------:R-:W-:Y:S02]  /*0200*/  ISETP.GT.AND.EX P1, PT, R4, RZ, PT, P1 ;  /* 0x000000ff0400720c */ /* 0x000fe40003f24310 */
[----:B------:R-:W-:Y:S01]  /*0210*/  LEA.HI.X R3, R0, UR11, R3, 0x2, P2 ;  /* 0x0000000b00037c11 */ /* 0x000fe200090f1403 */
[----:B------:R-:W0:Y:S04]  /*0220*/  @P0 LDC R5, c[0x0][0x390] ;  /* 0x0000e400ff050b82 */ /* 0x000e280000000800 */
[----:B0-----:R0:W-:Y:S06]  /*0230*/  @P0 STG.E desc[UR8][R2.64], R5 ;  /* 0x0000000502000986 */ /* 0x0011ec000c101908 */
[----:B------:R-:W-:Y:S05]  /*0240*/  @!P1 EXIT ;  /* 0x000000000000994d */ /* 0x000fea0003800000 */
[----:B0-----:R-:W0:Y:S02]  /*0250*/  LDC R5, c[0x0][0x390] ;  /* 0x0000e400ff057b82 */ /* 0x001e240000000800 */
[----:B0-----:R-:W-:Y:S01]  /*0260*/  STG.E desc[UR8][R2.64+0x400], R5 ;  /* 0x0004000502007986 */ /* 0x001fe2000c101908 */
[----:B------:R-:W-:Y:S05]  /*0270*/  EXIT ;  /* 0x000000000000794d */ /* 0x000fea0003800000 */
.L_x_3:
        /* <DEDUP_REMOVED lines=16> */
.L_x_9:


//--------------------- .text._ZN3cub18CUB_300001_SM_10006detail8for_each13static_kernelINS2_12policy_hub_t12policy_500_tEmN6thrust24THRUST_300001_SM_1000_NS8cuda_cub20__uninitialized_fill7functorINS7_10device_ptrIfEEfEEEEvT0_T1_ --------------------------
	.section	.text._ZN3cub18CUB_300001_SM_10006detail8for_each13static_kernelINS2_12policy_hub_t12policy_500_tEmN6thrust24THRUST_300001_SM_1000_NS8cuda_cub20__uninitialized_fill7functorINS7_10device_ptrIfEEfEEEEvT0_T1_,"ax",@progbits
	.align	128
        .global         _ZN3cub18CUB_300001_SM_10006detail8for_each13static_kernelINS2_12policy_hub_t12policy_500_tEmN6thrust24THRUST_300001_SM_1000_NS8cuda_cub20__uninitialized_fill7functorINS7_10device_ptrIfEEfEEEEvT0_T1_
        .type           _ZN3cub18CUB_300001_SM_10006detail8for_each13static_kernelINS2_12policy_hub_t12policy_500_tEmN6thrust24THRUST_300001_SM_1000_NS8cuda_cub20__uninitialized_fill7functorINS7_10device_ptrIfEEfEEEEvT0_T1_,@function
        .size           _ZN3cub18CUB_300001_SM_10006detail8for_each13static_kernelINS2_12policy_hub_t12policy_500_tEmN6thrust24THRUST_300001_SM_1000_NS8cuda_cub20__uninitialized_fill7functorINS7_10device_ptrIfEEfEEEEvT0_T1_,(.L_x_10 - _ZN3cub18CUB_300001_SM_10006detail8for_each13static_kernelINS2_12policy_hub_t12policy_500_tEmN6thrust24THRUST_300001_SM_1000_NS8cuda_cub20__uninitialized_fill7functorINS7_10device_ptrIfEEfEEEEvT0_T1_)
        .other          _ZN3cub18CUB_300001_SM_10006detail8for_each13static_kernelINS2_12policy_hub_t12policy_500_tEmN6thrust24THRUST_300001_SM_1000_NS8cuda_cub20__uninitialized_fill7functorINS7_10device_ptrIfEEfEEEEvT0_T1_,@"STO_CUDA_ENTRY STV_DEFAULT"
_ZN3cub18CUB_300001_SM_10006detail8for_each13static_kernelINS2_12policy_hub_t12policy_500_tEmN6thrust24THRUST_300001_SM_1000_NS8cuda_cub20__uninitialized_fill7functorINS7_10device_ptrIfEEfEEEEvT0_T1_:
.text._ZN3cub18CUB_300001_SM_10006detail8for_each13static_kernelINS2_12policy_hub_t12policy_500_tEmN6thrust24THRUST_300001_SM_1000_NS8cuda_cub20__uninitialized_fill7functorINS7_10device_ptrIfEEfEEEEvT0_T1_:
        /* <DEDUP_REMOVED lines=20> */
.L_x_4:
        /* <DEDUP_REMOVED lines=19> */
.L_x_5:
        /* <DEDUP_REMOVED lines=9> */
.L_x_10:


//--------------------- .text._ZN3cub18CUB_300001_SM_10006detail11EmptyKernelIvEEvv --------------------------
	.section	.text._ZN3cub18CUB_300001_SM_10006detail11EmptyKernelIvEEvv,"ax",@progbits
	.align	128
        .global         _ZN3cub18CUB_300001_SM_10006detail11EmptyKernelIvEEvv
        .type           _ZN3cub18CUB_300001_SM_10006detail11EmptyKernelIvEEvv,@function
        .size           _ZN3cub18CUB_300001_SM_10006detail11EmptyKernelIvEEvv,(.L_x_11 - _ZN3cub18CUB_300001_SM_10006detail11EmptyKernelIvEEvv)
        .other          _ZN3cub18CUB_300001_SM_10006detail11EmptyKernelIvEEvv,@"STO_CUDA_ENTRY STV_DEFAULT"
_ZN3cub18CUB_300001_SM_10006detail11EmptyKernelIvEEvv:
.text._ZN3cub18CUB_300001_SM_10006detail11EmptyKernelIvEEvv:
[----:B------:R-:W-:Y:S01]  /*0000*/  LDC R1, c[0x0][0x37c] ;  /* 0x0000df00ff017b82 */ /* 0x000fe20000000800 */
[----:B------:R-:W-:Y:S05]  /*0010*/  EXIT ;  /* 0x000000000000794d */ /* 0x000fea0003800000 */
.L_x_6:
        /* <DEDUP_REMOVED lines=14> */
.L_x_11:


//--------------------- .text._Z17vector_sum_kernelPfS_i --------------------------
	.section	.text._Z17vector_sum_kernelPfS_i,"ax",@progbits
	.align	128
        .global         _Z17vector_sum_kernelPfS_i
        .type           _Z17vector_sum_kernelPfS_i,@function
        .size           _Z17vector_sum_kernelPfS_i,(.L_x_12 - _Z17vector_sum_kernelPfS_i)
        .other          _Z17vector_sum_kernelPfS_i,@"STO_CUDA_ENTRY STV_DEFAULT"
_Z17vector_sum_kernelPfS_i:
.text._Z17vector_sum_kernelPfS_i:
[----:B------:R-:W-:Y:S01]  /*0000*/  LDC R1, c[0x0][0x37c] ;  /* 0x0000df00ff017b82 */ /* 0x000fe20000000800 */
[----:B------:R-:W0:Y:S01]  /*0010*/  S2R R5, SR_TID.X ;  /* 0x0000000000057919 */ /* 0x000e220000002100 */
[----:B------:R-:W0:Y:S01]  /*0020*/  LDCU UR4, c[0x0][0x360] ;  /* 0x00006c00ff0477ac */ /* 0x000e220008000800 */
[----:B------:R-:W0:Y:S01]  /*0030*/  S2R R0, SR_CTAID.X ;  /* 0x0000000000007919 */ /* 0x000e220000002500 */
[----:B------:R-:W1:Y:S01]  /*0040*/  LDCU UR5, c[0x0][0x390] ;  /* 0x00007200ff0577ac */ /* 0x000e620008000800 */
[----:B0-----:R-:W-:-:S05]  /*0050*/  IMAD R5, R0, UR4, R5 ;  /* 0x0000000400057c24 */ /* 0x001fca000f8e0205 */
[----:B-1----:R-:W-:-:S13]  /*0060*/  ISETP.GE.AND P0, PT, R5, UR5, PT ;  /* 0x0000000505007c0c */ /* 0x002fda000bf06270 */
[----:B------:R-:W-:Y:S05]  /*0070*/  @P0 EXIT ;  /* 0x000000000000094d */ /* 0x000fea0003800000 */
[----:B------:R-:W0:Y:S01]  /*0080*/  LDC.64 R2, c[0x0][0x380] ;  /* 0x0000e000ff027b82 */ /* 0x000e220000000a00 */
[----:B------:R-:W1:Y:S01]  /*0090*/  LDCU.64 UR4, c[0x0][0x358] ;  /* 0x00006b00ff0477ac */ /* 0x000e620008000a00 */
[----:B0-----:R-:W-:-:S06]  /*00a0*/  IMAD.WIDE R2, R5, 0x4, R2 ;  /* 0x0000000405027825 */ /* 0x001fcc00078e0202 */
[----:B-1----:R-:W2:Y:S01]  /*00b0*/  LDG.E R3, desc[UR4][R2.64] ;  /* 0x0000000402037981 */ /* 0x002ea2000c1e1900 */
[----:B------:R-:W2:Y:S03]  /*00c0*/  LDC.64 R4, c[0x0][0x388] ;  /* 0x0000e200ff047b82 */ /* 0x000ea60000000a00 */
[----:B--2---:R-:W-:Y:S01]  /*00d0*/  REDG.E.ADD.F32.FTZ.RN.STRONG.GPU desc[UR4][R4.64], R3 ;  /* 0x00000003040079a6 */ /* 0x004fe2000c12f304 */
[----:B------:R-:W-:Y:S05]  /*00e0*/  EXIT ;  /* 0x000000000000794d */ /* 0x000fea0003800000 */
.L_x_7:
        /* <DEDUP_REMOVED lines=9> */
.L_x_12:


//--------------------- .nv.shared.reserved.0     --------------------------
	.section	.nv.shared.reserved.0,"aw",@nobits
	.weak		__nv_reservedSMEM_offset_0_alias
	.size		__nv_reservedSMEM_offset_0_alias, 0, 64
	.other		__nv_reservedSMEM_offset_0_alias,@"STO_CUDA_RESERVED_SHARED STV_DEFAULT"
__nv_reservedSMEM_offset_0_alias:
	.zero		0
	.zero		64


//--------------------- .nv.global                --------------------------
	.section	.nv.global,"aw",@nobits
.nv.global:
	.type		_ZN34_INTERNAL_01961676_4_k_cu_21b5bf476thrust24THRUST_300001_SM_1000_NS3seqE,@object
	.size		_ZN34_INTERNAL_01961676_4_k_cu_21b5bf476thrust24THRUST_300001_SM_1000_NS3seqE,(_ZN34_INTERNAL_01961676_4_k_cu_21b5bf474cuda3std3__48in_placeE - _ZN34_INTERNAL_01961676_4_k_cu_21b5bf476thrust24THRUST_300001_SM_1000_NS3seqE)
_ZN34_INTERNAL_01961676_4_k_cu_21b5bf476thrust24THRUST_300001_SM_1000_NS3seqE:
	.zero		1
	.type		_ZN34_INTERNAL_01961676_4_k_cu_21b5bf474cuda3std3__48in_placeE,@object
	.size		_ZN34_INTERNAL_01961676_4_k_cu_21b5bf474cuda3std3__48in_placeE,(_ZN34_INTERNAL_01961676_4_k_cu_21b5bf474cuda3std6ranges3__45__cpo4sizeE - _ZN34_INTERNAL_01961676_4_k_cu_21b5bf474cuda3std3__48in_placeE)
_ZN34_INTERNAL_01961676_4_k_cu_21b5bf474cuda3std3__48in_placeE:
	.zero		1
	.type		_ZN34_INTERNAL_01961676_4_k_cu_21b5bf474cuda3std6ranges3__45__cpo4sizeE,@object
	.size		_ZN34_INTERNAL_01961676_4_k_cu_21b5bf474cuda3std6ranges3__45__cpo4sizeE,(_ZN34_INTERNAL_01961676_4_k_cu_21b5bf476thrust24THRUST_300001_SM_1000_NS12placeholders2_3E - _ZN34_INTERNAL_01961676_4_k_cu_21b5bf474cuda3std6ranges3__45__cpo4sizeE)
_ZN34_INTERNAL_01961676_4_k_cu_21b5bf474cuda3std6ranges3__45__cpo4sizeE:
	.zero		1
	.type		_ZN34_INTERNAL_01961676_4_k_cu_21b5bf476thrust24THRUST_300001_SM_1000_NS12placeholders2_3E,@object
	.size		_ZN34_INTERNAL_01961676_4_k_cu_21b5bf476thrust24THRUST_300001_SM_1000_NS12placeholders2_3E,(_ZN34_INTERNAL_01961676_4_k_cu_21b5bf474cuda3std3__45__cpo6cbeginE - _ZN34_INTERNAL_01961676_4_k_cu_21b5bf476thrust24THRUST_300001_SM_1000_NS12placeholders2_3E)
_ZN34_INTERNAL_01961676_4_k_cu_21b5bf476thrust24THRUST_300001_SM_1000_NS12placeholders2_3E:
	.zero		1
	.type		_ZN34_INTERNAL_01961676_4_k_cu_21b5bf474cuda3std3__45__cpo6cbeginE,@object
	.size		_ZN34_INTERNAL_01961676_4_k_cu_21b5bf474cuda3std3__45__cpo6cbeginE,(_ZN34_INTERNAL_01961676_4_k_cu_21b5bf474cuda3std6ranges3__45__cpo6cbeginE - _ZN34_INTERNAL_01961676_4_k_cu_21b5bf474cuda3std3__45__cpo6cbeginE)
_ZN34_INTERNAL_01961676_4_k_cu_21b5bf474cuda3std3__45__cpo6cbeginE:
	.zero		1
	.type		_ZN34_INTERNAL_01961676_4_k_cu_21b5bf474cuda3std6ranges3__45__cpo6cbeginE,@object
	.size		_ZN34_INTERNAL_01961676_4_k_cu_21b5bf474cuda3std6ranges3__45__cpo6cbeginE,(_ZN34_INTERNAL_01961676_4_k_cu_21b5bf476thrust24THRUST_300001_SM_1000_NS12placeholders2_7E - _ZN34_INTERNAL_01961676_4_k_cu_21b5bf474cuda3std6ranges3__45__cpo6cbeginE)
_ZN34_INTERNAL_01961676_4_k_cu_21b5bf474cuda3std6ranges3__45__cpo6cbeginE:
	.zero		1
	.type		_ZN34_INTERNAL_01961676_4_k_cu_21b5bf476thrust24THRUST_300001_SM_1000_NS12placeholders2_7E,@object
	.size		_ZN34_INTERNAL_01961676_4_k_cu_21b5bf476thrust24THRUST_300001_SM_1000_NS12placeholders2_7E,(_ZN34_INTERNAL_01961676_4_k_cu_21b5bf474cuda3std3__45__cpo7crbeginE - _ZN34_INTERNAL_01961676_4_k_cu_21b5bf476thrust24THRUST_300001_SM_1000_NS12placeholders2_7E)
_ZN34_INTERNAL_01961676_4_k_cu_21b5bf476thrust24THRUST_300001_SM_1000_NS12placeholders2_7E:
	.zero		1
	.type		_ZN34_INTERNAL_01961676_4_k_cu_21b5bf474cuda3std3__45__cpo7crbeginE,@object
	.size		_ZN34_INTERNAL_01961676_4_k_cu_21b5bf474cuda3std3__45__cpo7crbeginE,(_ZN34_INTERNAL_01961676_4_k_cu_21b5bf474cuda3std6ranges3__45__cpo4nextE - _ZN34_INTERNAL_01961676_4_k_cu_21b5bf474cuda3std3__45__cpo7crbeginE)
_ZN34_INTERNAL_01961676_4_k_cu_21b5bf474cuda3std3__45__cpo7crbeginE:
	.zero		1
	.type		_ZN34_INTERNAL_01961676_4_k_cu_21b5bf474cuda3std6ranges3__45__cpo4nextE,@object
	.size		_ZN34_INTERNAL_01961676_4_k_cu_21b5bf474cuda3std6ranges3__45__cpo4nextE,(_ZN34_INTERNAL_01961676_4_k_cu_21b5bf474cuda3std6ranges3__45__cpo4swapE - _ZN34_INTERNAL_01961676_4_k_cu_21b5bf474cuda3std6ranges3__45__cpo4nextE)
_ZN34_INTERNAL_01961676_4_k_cu_21b5bf474cuda3std6ranges3__45__cpo4nextE:
	.zero		1
	.type		_ZN34_INTERNAL_01961676_4_k_cu_21b5bf474cuda3std6ranges3__45__cpo4swapE,@object
	.size		_ZN34_INTERNAL_01961676_4_k_cu_21b5bf474cuda3std6ranges3__45__cpo4swapE,(_ZN34_INTERNAL_01961676_4_k_cu_21b5bf476thrust24THRUST_300001_SM_1000_NS8cuda_cub10par_nosyncE - _ZN34_INTERNAL_01961676_4_k_cu_21b5bf474cuda3std6ranges3__45__cpo4swapE)
_ZN34_INTERNAL_01961676_4_k_cu_21b5bf474cuda3std6ranges3__45__cpo4swapE:
	.zero		1
	.type		_ZN34_INTERNAL_01961676_4_k_cu_21b5bf476thrust24THRUST_300001_SM_1000_NS8cuda_cub10par_nosyncE,@object
	.size		_ZN34_INTERNAL_01961676_4_k_cu_21b5bf476thrust24THRUST_300001_SM_1000_NS8cuda_cub10par_nosyncE,(_ZN34_INTERNAL_01961676_4_k_cu_21b5bf476thrust24THRUST_300001_SM_1000_NS12placeholders2_9E - _ZN34_INTERNAL_01961676_4_k_cu_21b5bf476thrust24THRUST_300001_SM_1000_NS8cuda_cub10par_nosyncE)
_ZN34_INTERNAL_01961676_4_k_cu_21b5bf476thrust24THRUST_300001_SM_1000_NS8cuda_cub10par_nosyncE:
	.zero		1
	.type		_ZN34_INTERNAL_01961676_4_k_cu_21b5bf476thrust24THRUST_300001_SM_1000_NS12placeholders2_9E,@object
	.size		_ZN34_INTERNAL_01961676_4_k_cu_21b5bf476thrust24THRUST_300001_SM_1000_NS12placeholders2_9E,(_ZN34_INTERNAL_01961676_4_k_cu_21b5bf474cuda3std3__436_GLOBAL__N__01961676_4_k_cu_21b5bf476ignoreE - _ZN34_INTERNAL_01961676_4_k_cu_21b5bf476thrust24THRUST_300001_SM_1000_NS12placeholders2_9E)
_ZN34_INTERNAL_01961676_4_k_cu_21b5bf476thrust24THRUST_300001_SM_1000_NS12placeholders2_9E:
	.zero		1
	.type		_ZN34_INTERNAL_01961676_4_k_cu_21b5bf474cuda3std3__436_GLOBAL__N__01961676_4_k_cu_21b5bf476ignoreE,@object
	.size		_ZN34_INTERNAL_01961676_4_k_cu_21b5bf474cuda3std3__436_GLOBAL__N__01961676_4_k_cu_21b5bf476ignoreE,(_ZN34_INTERNAL_01961676_4_k_cu_21b5bf474cuda3std6ranges3__45__cpo4dataE - _ZN34_INTERNAL_01961676_4_k_cu_21b5bf474cuda3std3__436_GLOBAL__N__01961676_4_k_cu_21b5bf476ignoreE)
_ZN34_INTERNAL_01961676_4_k_cu_21b5bf474cuda3std3__436_GLOBAL__N__01961676_4_k_cu_21b5bf476ignoreE:
	.zero		1
	.type		_ZN34_INTERNAL_01961676_4_k_cu_21b5bf474cuda3std6ranges3__45__cpo4dataE,@object
	.size		_ZN34_INTERNAL_01961676_4_k_cu_21b5bf474cuda3std6ranges3__45__cpo4dataE,(_ZN34_INTERNAL_01961676_4_k_cu_21b5bf476thrust24THRUST_300001_SM_1000_NS12placeholders2_1E - _ZN34_INTERNAL_01961676_4_k_cu_21b5bf474cuda3std6ranges3__45__cpo4dataE)
_ZN34_INTERNAL_01961676_4_k_cu_21b5bf474cuda3std6ranges3__45__cpo4dataE:
	.zero		1
	.type		_ZN34_INTERNAL_01961676_4_k_cu_21b5bf476thrust24THRUST_300001_SM_1000_NS12placeholders2_1E,@object
	.size		_ZN34_INTERNAL_01961676_4_k_cu_21b5bf476thrust24THRUST_300001_SM_1000_NS12placeholders2_1E,(_ZN34_INTERNAL_01961676_4_k_cu_21b5bf474cuda3std3__45__cpo5beginE - _ZN34_INTERNAL_01961676_4_k_cu_21b5bf476thrust24THRUST_300001_SM_1000_NS12placeholders2_1E)
_ZN34_INTERNAL_01961676_4_k_cu_21b5bf476thrust24THRUST_300001_SM_1000_NS12placeholders2_1E:
	.zero		1
	.type		_ZN34_INTERNAL_01961676_4_k_cu_21b5bf474cuda3std3__45__cpo5beginE,@object
	.size		_ZN34_INTERNAL_01961676_4_k_cu_21b5bf474cuda3std3__45__cpo5beginE,(_ZN34_INTERNAL_01961676_4_k_cu_21b5bf474cuda3std6ranges3__45__cpo5beginE - _ZN34_INTERNAL_01961676_4_k_cu_21b5bf474cuda3std3__45__cpo5beginE)
_ZN34_INTERNAL_01961676_4_k_cu_21b5bf474cuda3std3__45__cpo5beginE:
	.zero		1
	.type		_ZN34_INTERNAL_01961676_4_k_cu_21b5bf474cuda3std6ranges3__45__cpo5beginE,@object
	.size		_ZN34_INTERNAL_01961676_4_k_cu_21b5bf474cuda3std6ranges3__45__cpo5beginE,(_ZN34_INTERNAL_01961676_4_k_cu_21b5bf476thrust24THRUST_300001_SM_1000_NS12placeholders2_5E - _ZN34_INTERNAL_01961676_4_k_cu_21b5bf474cuda3std6ranges3__45__cpo5beginE)
_ZN34_INTERNAL_01961676_4_k_cu_21b5bf474cuda3std6ranges3__45__cpo5beginE:
	.zero		1
	.type		_ZN34_INTERNAL_01961676_4_k_cu_21b5bf476thrust24THRUST_300001_SM_1000_NS12placeholders2_5E,@object
	.size		_ZN34_INTERNAL_01961676_4_k_cu_21b5bf476thrust24THRUST_300001_SM_1000_NS12placeholders2_5E,(_ZN34_INTERNAL_01961676_4_k_cu_21b5bf474cuda3std3__45__cpo6rbeginE - _ZN34_INTERNAL_01961676_4_k_cu_21b5bf476thrust24THRUST_300001_SM_1000_NS12placeholders2_5E)
_ZN34_INTERNAL_01961676_4_k_cu_21b5bf476thrust24THRUST_300001_SM_1000_NS12placeholders2_5E:
	.zero		1
	.type		_ZN34_INTERNAL_01961676_4_k_cu_21b5bf474cuda3std3__45__cpo6rbeginE,@object
	.size		_ZN34_INTERNAL_01961676_4_k_cu_21b5bf474cuda3std3__45__cpo6rbeginE,(_ZN34_INTERNAL_01961676_4_k_cu_21b5bf474cuda3std6ranges3__45__cpo7advanceE - _ZN34_INTERNAL_01961676_4_k_cu_21b5bf474cuda3std3__45__cpo6rbeginE)
_ZN34_INTERNAL_01961676_4_k_cu_21b5bf474cuda3std3__45__cpo6rbeginE:
	.zero		1
	.type		_ZN34_INTERNAL_01961676_4_k_cu_21b5bf474cuda3std6ranges3__45__cpo7advanceE,@object
	.size		_ZN34_INTERNAL_01961676_4_k_cu_21b5bf474cuda3std6ranges3__45__cpo7advanceE,(_ZN34_INTERNAL_01961676_4_k_cu_21b5bf474cuda3std3__47nulloptE - _ZN34_INTERNAL_01961676_4_k_cu_21b5bf474cuda3std6ranges3__45__cpo7advanceE)
_ZN34_INTERNAL_01961676_4_k_cu_21b5bf474cuda3std6ranges3__45__cpo7advanceE:
	.zero		1
	.type		_ZN34_INTERNAL_01961676_4_k_cu_21b5bf474cuda3std3__47nulloptE,@object
	.size		_ZN34_INTERNAL_01961676_4_k_cu_21b5bf474cuda3std3__47nulloptE,(_ZN34_INTERNAL_01961676_4_k_cu_21b5bf474cuda3std6ranges3__45__cpo8distanceE - _ZN34_INTERNAL_01961676_4_k_cu_21b5bf474cuda3std3__47nulloptE)
_ZN34_INTERNAL_01961676_4_k_cu_21b5bf474cuda3std3__47nulloptE:
	.zero		1
	.type		_ZN34_INTERNAL_01961676_4_k_cu_21b5bf474cuda3std6ranges3__45__cpo8distanceE,@object
	.size		_ZN34_INTERNAL_01961676_4_k_cu_21b5bf474cuda3std6ranges3__45__cpo8distanceE,(_ZN34_INTERNAL_01961676_4_k_cu_21b5bf476thrust24THRUST_300001_SM_1000_NS12placeholders3_10E - _ZN34_INTERNAL_01961676_4_k_cu_21b5bf474cuda3std6ranges3__45__cpo8distanceE)
_ZN34_INTERNAL_01961676_4_k_cu_21b5bf474cuda3std6ranges3__45__cpo8distanceE:
	.zero		1
	.type		_ZN34_INTERNAL_01961676_4_k_cu_21b5bf476thrust24THRUST_300001_SM_1000_NS12placeholders3_10E,@object
	.size		_ZN34_INTERNAL_01961676_4_k_cu_21b5bf476thrust24THRUST_300001_SM_1000_NS12placeholders3_10E,(_ZN34_INTERNAL_01961676_4_k_cu_21b5bf474cuda3std3__419piecewise_constructE - _ZN34_INTERNAL_01961676_4_k_cu_21b5bf476thrust24THRUST_300001_SM_1000_NS12placeholders3_10E)
_ZN34_INTERNAL_01961676_4_k_cu_21b5bf476thrust24THRUST_300001_SM_1000_NS12placeholders3_10E:
	.zero		1
	.type		_ZN34_INTERNAL_01961676_4_k_cu_21b5bf474cuda3std3__419piecewise_constructE,@object
	.size		_ZN34_INTERNAL_01961676_4_k_cu_21b5bf474cuda3std3__419piecewise_constructE,(_ZN34_INTERNAL_01961676_4_k_cu_21b5bf474cuda3std6ranges3__45__cpo5cdataE - _ZN34_INTERNAL_01961676_4_k_cu_21b5bf474cuda3std3__419piecewise_constructE)
_ZN34_INTERNAL_01961676_4_k_cu_21b5bf474cuda3std3__419piecewise_constructE:
	.zero		1
	.type		_ZN34_INTERNAL_01961676_4_k_cu_21b5bf474cuda3std6ranges3__45__cpo5cdataE,@object
	.size		_ZN34_INTERNAL_01961676_4_k_cu_21b5bf474cuda3std6ranges3__45__cpo5cdataE,(_ZN34_INTERNAL_01961676_4_k_cu_21b5bf476thrust24THRUST_300001_SM_1000_NS12placeholders2_2E - _ZN34_INTERNAL_01961676_4_k_cu_21b5bf474cuda3std6ranges3__45__cpo5cdataE)
_ZN34_INTERNAL_01961676_4_k_cu_21b5bf474cuda3std6ranges3__45__cpo5cdataE:
	.zero		1
	.type		_ZN34_INTERNAL_01961676_4_k_cu_21b5bf476thrust24THRUST_300001_SM_1000_NS12placeholders2_2E,@object
	.size		_ZN34_INTERNAL_01961676_4_k_cu_21b5bf476thrust24THRUST_300001_SM_1000_NS12placeholders2_2E,(_ZN34_INTERNAL_01961676_4_k_cu_21b5bf474cuda3std3__45__cpo3endE - _ZN34_INTERNAL_01961676_4_k_cu_21b5bf476thrust24THRUST_300001_SM_1000_NS12placeholders2_2E)
_ZN34_INTERNAL_01961676_4_k_cu_21b5bf476thrust24THRUST_300001_SM_1000_NS12placeholders2_2E:
	.zero		1
	.type		_ZN34_INTERNAL_01961676_4_k_cu_21b5bf474cuda3std3__45__cpo3endE,@object
	.size		_ZN34_INTERNAL_01961676_4_k_cu_21b5bf474cuda3std3__45__cpo3endE,(_ZN34_INTERNAL_01961676_4_k_cu_21b5bf474cuda3std6ranges3__45__cpo3endE - _ZN34_INTERNAL_01961676_4_k_cu_21b5bf474cuda3std3__45__cpo3endE)
_ZN34_INTERNAL_01961676_4_k_cu_21b5bf474cuda3std3__45__cpo3endE:
	.zero		1
	.type		_ZN34_INTERNAL_01961676_4_k_cu_21b5bf474cuda3std6ranges3__45__cpo3endE,@object
	.size		_ZN34_INTERNAL_01961676_4_k_cu_21b5bf474cuda3std6ranges3__45__cpo3endE,(_ZN34_INTERNAL_01961676_4_k_cu_21b5bf476thrust24THRUST_300001_SM_1000_NS12placeholders2_6E - _ZN34_INTERNAL_01961676_4_k_cu_21b5bf474cuda3std6ranges3__45__cpo3endE)
_ZN34_INTERNAL_01961676_4_k_cu_21b5bf474cuda3std6ranges3__45__cpo3endE:
	.zero		1
	.type		_ZN34_INTERNAL_01961676_4_k_cu_21b5bf476thrust24THRUST_300001_SM_1000_NS12placeholders2_6E,@object
	.size		_ZN34_INTERNAL_01961676_4_k_cu_21b5bf476thrust24THRUST_300001_SM_1000_NS12placeholders2_6E,(_ZN34_INTERNAL_01961676_4_k_cu_21b5bf474cuda3std3__45__cpo4rendE - _ZN34_INTERNAL_01961676_4_k_cu_21b5bf476thrust24THRUST_300001_SM_1000_NS12placeholders2_6E)
_ZN34_INTERNAL_01961676_4_k_cu_21b5bf476thrust24THRUST_300001_SM_1000_NS12placeholders2_6E:
	.zero		1
	.type		_ZN34_INTERNAL_01961676_4_k_cu_21b5bf474cuda3std3__45__cpo4rendE,@object
	.size		_ZN34_INTERNAL_01961676_4_k_cu_21b5bf474cuda3std3__45__cpo4rendE,(_ZN34_INTERNAL_01961676_4_k_cu_21b5bf474cuda3std6ranges3__45__cpo9iter_swapE - _ZN34_INTERNAL_01961676_4_k_cu_21b5bf474cuda3std3__45__cpo4rendE)
_ZN34_INTERNAL_01961676_4_k_cu_21b5bf474cuda3std3__45__cpo4rendE:
	.zero		1
	.type		_ZN34_INTERNAL_01961676_4_k_cu_21b5bf474cuda3std6ranges3__45__cpo9iter_swapE,@object
	.size		_ZN34_INTERNAL_01961676_4_k_cu_21b5bf474cuda3std6ranges3__45__cpo9iter_swapE,(_ZN34_INTERNAL_01961676_4_k_cu_21b5bf474cuda3std3__48unexpectE - _ZN34_INTERNAL_01961676_4_k_cu_21b5bf474cuda3std6ranges3__45__cpo9iter_swapE)
_ZN34_INTERNAL_01961676_4_k_cu_21b5bf474cuda3std6ranges3__45__cpo9iter_swapE:
	.zero		1
	.type		_ZN34_INTERNAL_01961676_4_k_cu_21b5bf474cuda3std3__48unexpectE,@object
	.size		_ZN34_INTERNAL_01961676_4_k_cu_21b5bf474cuda3std3__48unexpectE,(_ZN34_INTERNAL_01961676_4_k_cu_21b5bf476thrust24THRUST_300001_SM_1000_NS8cuda_cub3parE - _ZN34_INTERNAL_01961676_4_k_cu_21b5bf474cuda3std3__48unexpectE)
_ZN34_INTERNAL_01961676_4_k_cu_21b5bf474cuda3std3__48unexpectE:
	.zero		1
	.type		_ZN34_INTERNAL_01961676_4_k_cu_21b5bf476thrust24THRUST_300001_SM_1000_NS8cuda_cub3parE,@object
	.size		_ZN34_INTERNAL_01961676_4_k_cu_21b5bf476thrust24THRUST_300001_SM_1000_NS8cuda_cub3parE,(_ZN34_INTERNAL_01961676_4_k_cu_21b5bf476thrust24THRUST_300001_SM_1000_NS12placeholders2_4E - _ZN34_INTERNAL_01961676_4_k_cu_21b5bf476thrust24THRUST_300001_SM_1000_NS8cuda_cub3parE)
_ZN34_INTERNAL_01961676_4_k_cu_21b5bf476thrust24THRUST_300001_SM_1000_NS8cuda_cub3parE:
	.zero		1
	.type		_ZN34_INTERNAL_01961676_4_k_cu_21b5bf476thrust24THRUST_300001_SM_1000_NS12placeholders2_4E,@object
	.size		_ZN34_INTERNAL_01961676_4_k_cu_21b5bf476thrust24THRUST_300001_SM_1000_NS12placeholders2_4E,(_ZN34_INTERNAL_01961676_4_k_cu_21b5bf474cuda3std3__45__cpo4cendE - _ZN34_INTERNAL_01961676_4_k_cu_21b5bf476thrust24THRUST_300001_SM_1000_NS12placeholders2_4E)
_ZN34_INTERNAL_01961676_4_k_cu_21b5bf476thrust24THRUST_300001_SM_1000_NS12placeholders2_4E:
	.zero		1
	.type		_ZN34_INTERNAL_01961676_4_k_cu_21b5bf474cuda3std3__45__cpo4cendE,@object
	.size		_ZN34_INTERNAL_01961676_4_k_cu_21b5bf474cuda3std3__45__cpo4cendE,(_ZN34_INTERNAL_01961676_4_k_cu_21b5bf474cuda3std6ranges3__45__cpo4cendE - _ZN34_INTERNAL_01961676_4_k_cu_21b5bf474cuda3std3__45__cpo4cendE)
_ZN34_INTERNAL_01961676_4_k_cu_21b5bf474cuda3std3__45__cpo4cendE:
	.zero		1
	.type		_ZN34_INTERNAL_01961676_4_k_cu_21b5bf474cuda3std6ranges3__45__cpo4cendE,@object
	.size		_ZN34_INTERNAL_01961676_4_k_cu_21b5bf474cuda3std6ranges3__45__cpo4cendE,(_ZN34_INTERNAL_01961676_4_k_cu_21b5bf474cuda3std3__420unreachable_sentinelE - _ZN34_INTERNAL_01961676_4_k_cu_21b5bf474cuda3std6ranges3__45__cpo4cendE)
_ZN34_INTERNAL_01961676_4_k_cu_21b5bf474cuda3std6ranges3__45__cpo4cendE:
	.zero		1
	.type		_ZN34_INTERNAL_01961676_4_k_cu_21b5bf474cuda3std3__420unreachable_sentinelE,@object
	.size		_ZN34_INTERNAL_01961676_4_k_cu_21b5bf474cuda3std3__420unreachable_sentinelE,(_ZN34_INTERNAL_01961676_4_k_cu_21b5bf474cuda3std6ranges3__45__cpo5ssizeE - _ZN34_INTERNAL_01961676_4_k_cu_21b5bf474cuda3std3__420unreachable_sentinelE)
_ZN34_INTERNAL_01961676_4_k_cu_21b5bf474cuda3std3__420unreachable_sentinelE:
	.zero		1
	.type		_ZN34_INTERNAL_01961676_4_k_cu_21b5bf474cuda3std6ranges3__45__cpo5ssizeE,@object
	.size		_ZN34_INTERNAL_01961676_4_k_cu_21b5bf474cuda3std6ranges3__45__cpo5ssizeE,(_ZN34_INTERNAL_01961676_4_k_cu_21b5bf476thrust24THRUST_300001_SM_1000_NS12placeholders2_8E - _ZN34_INTERNAL_01961676_4_k_cu_21b5bf474cuda3std6ranges3__45__cpo5ssizeE)
_ZN34_INTERNAL_01961676_4_k_cu_21b5bf474cuda3std6ranges3__45__cpo5ssizeE:
	.zero		1
	.type		_ZN34_INTERNAL_01961676_4_k_cu_21b5bf476thrust24THRUST_300001_SM_1000_NS12placeholders2_8E,@object
	.size		_ZN34_INTERNAL_01961676_4_k_cu_21b5bf476thrust24THRUST_300001_SM_1000_NS12placeholders2_8E,(_ZN34_INTERNAL_01961676_4_k_cu_21b5bf474cuda3std3__45__cpo5crendE - _ZN34_INTERNAL_01961676_4_k_cu_21b5bf476thrust24THRUST_300001_SM_1000_NS12placeholders2_8E)
_ZN34_INTERNAL_01961676_4_k_cu_21b5bf476thrust24THRUST_300001_SM_1000_NS12placeholders2_8E:
	.zero		1
	.type		_ZN34_INTERNAL_01961676_4_k_cu_21b5bf474cuda3std3__45__cpo5crendE,@object
	.size		_ZN34_INTERNAL_01961676_4_k_cu_21b5bf474cuda3std3__45__cpo5crendE,(_ZN34_INTERNAL_01961676_4_k_cu_21b5bf474cuda3std6ranges3__45__cpo4prevE - _ZN34_INTERNAL_01961676_4_k_cu_21b5bf474cuda3std3__45__cpo5crendE)
_ZN34_INTERNAL_01961676_4_k_cu_21b5bf474cuda3std3__45__cpo5crendE:
	.zero		1
	.type		_ZN34_INTERNAL_01961676_4_k_cu_21b5bf474cuda3std6ranges3__45__cpo4prevE,@object
	.size		_ZN34_INTERNAL_01961676_4_k_cu_21b5bf474cuda3std6ranges3__45__cpo4prevE,(_ZN34_INTERNAL_01961676_4_k_cu_21b5bf474cuda3std6ranges3__45__cpo9iter_moveE - _ZN34_INTERNAL_01961676_4_k_cu_21b5bf474cuda3std6ranges3__45__cpo4prevE)
_ZN34_INTERNAL_01961676_4_k_cu_21b5bf474cuda3std6ranges3__45__cpo4prevE:
	.zero		1
	.type		_ZN34_INTERNAL_01961676_4_k_cu_21b5bf474cuda3std6ranges3__45__cpo9iter_moveE,@object
	.size		_ZN34_INTERNAL_01961676_4_k_cu_21b5bf474cuda3std6ranges3__45__cpo9iter_moveE,(_ZN34_INTERNAL_01961676_4_k_cu_21b5bf476thrust24THRUST_300001_SM_1000_NS6system6detail10sequential3seqE - _ZN34_INTERNAL_01961676_4_k_cu_21b5bf474cuda3std6ranges3__45__cpo9iter_moveE)
_ZN34_INTERNAL_01961676_4_k_cu_21b5bf474cuda3std6ranges3__45__cpo9iter_moveE:
	.zero		1
	.type		_ZN34_INTERNAL_01961676_4_k_cu_21b5bf476thrust24THRUST_300001_SM_1000_NS6system6detail10sequential3seqE,@object
	.size		_ZN34_INTERNAL_01961676_4_k_cu_21b5bf476thrust24THRUST_300001_SM_1000_NS6system6detail10sequential3seqE,(.L_31 - _ZN34_INTERNAL_01961676_4_k_cu_21b5bf476thrust24THRUST_300001_SM_1000_NS6system6detail10sequential3seqE)
_ZN34_INTERNAL_01961676_4_k_cu_21b5bf476thrust24THRUST_300001_SM_1000_NS6system6detail10sequential3seqE:
	.zero		1
.L_31:


//--------------------- .nv.constant0._ZN3cub18CUB_300001_SM_10006detail8for_each13static_kernelINS2_12policy_hub_t12policy_500_tEmN6thrust24THRUST_300001_SM_1000_NS8cuda_cub6__fill7functorINS7_6detail15normal_iteratorINS7_10device_ptrIfEEEEfEEEEvT0_T1_ --------------------------
	.section	.nv.constant0._ZN3cub18CUB_300001_SM_10006detail8for_each13static_kernelINS2_12policy_hub_t12policy_500_tEmN6thrust24THRUST_300001_SM_1000_NS8cuda_cub6__fill7functorINS7_6detail15normal_iteratorINS7_10device_ptrIfEEEEfEEEEvT0_T1_,"a",@progbits
	.sectionflags	@""
	.align	4
.nv.constant0._ZN3cub18CUB_300001_SM_10006detail8for_each13static_kernelINS2_12policy_hub_t12policy_500_tEmN6thrust24THRUST_300001_SM_1000_NS8cuda_cub6__fill7functorINS7_6detail15normal_iteratorINS7_10device_ptrIfEEEEfEEEEvT0_T1_:
	.zero		920


//--------------------- .nv.constant0._ZN3cub18CUB_300001_SM_10006detail8for_each13static_kernelINS2_12policy_hub_t12policy_500_tElN6thrust24THRUST_300001_SM_1000_NS8cuda_cub6__fill7functorINS7_6detail15normal_iteratorINS7_10device_ptrIfEEEEfEEEEvT0_T1_ --------------------------
	.section	.nv.constant0._ZN3cub18CUB_300001_SM_10006detail8for_each13static_kernelINS2_12policy_hub_t12policy_500_tElN6thrust24THRUST_300001_SM_1000_NS8cuda_cub6__fill7functorINS7_6detail15normal_iteratorINS7_10device_ptrIfEEEEfEEEEvT0_T1_,"a",@progbits
	.sectionflags	@""
	.align	4
.nv.constant0._ZN3cub18CUB_300001_SM_10006detail8for_each13static_kernelINS2_12policy_hub_t12policy_500_tElN6thrust24THRUST_300001_SM_1000_NS8cuda_cub6__fill7functorINS7_6detail15normal_iteratorINS7_10device_ptrIfEEEEfEEEEvT0_T1_:
	.zero		920


//--------------------- .nv.constant0._ZN3cub18CUB_300001_SM_10006detail8for_each13static_kernelINS2_12policy_hub_t12policy_500_tEmN6thrust24THRUST_300001_SM_1000_NS8cuda_cub20__uninitialized_fill7functorINS7_10device_ptrIfEEfEEEEvT0_T1_ --------------------------
	.section	.nv.constant0._ZN3cub18CUB_300001_SM_10006detail8for_each13static_kernelINS2_12policy_hub_t12policy_500_tEmN6thrust24THRUST_300001_SM_1000_NS8cuda_cub20__uninitialized_fill7functorINS7_10device_ptrIfEEfEEEEvT0_T1_,"a",@progbits
	.sectionflags	@""
	.align	4
.nv.constant0._ZN3cub18CUB_300001_SM_10006detail8for_each13static_kernelINS2_12policy_hub_t12policy_500_tEmN6thrust24THRUST_300001_SM_1000_NS8cuda_cub20__uninitialized_fill7functorINS7_10device_ptrIfEEfEEEEvT0_T1_:
	.zero		920


//--------------------- .nv.constant0._ZN3cub18CUB_300001_SM_10006detail11EmptyKernelIvEEvv --------------------------
	.section	.nv.constant0._ZN3cub18CUB_300001_SM_10006detail11EmptyKernelIvEEvv,"a",@progbits
	.sectionflags	@""
	.align	4
.nv.constant0._ZN3cub18CUB_300001_SM_10006detail11EmptyKernelIvEEvv:
	.zero		896


//--------------------- .nv.constant0._Z17vector_sum_kernelPfS_i --------------------------
	.section	.nv.constant0._Z17vector_sum_kernelPfS_i,"a",@progbits
	.sectionflags	@""
	.align	4
.nv.constant0._Z17vector_sum_kernelPfS_i:
	.zero		916


//--------------------- SYMBOLS --------------------------

	.type		.nv.reservedSmem.offset0,@object
	.size		.nv.reservedSmem.offset0,0x4
